//
// Generated by NVIDIA NVVM Compiler
//
// Compiler Build ID: CL-36424714
// Cuda compilation tools, release 13.0, V13.0.88
// Based on NVVM 20.0.0
//

.version 9.0
.target sm_100
.address_size 64

	// .globl	_Z9gauswork1PdmS_S_ii

.visible .entry _Z9gauswork1PdmS_S_ii(
	.param .u64 .ptr .align 1 _Z9gauswork1PdmS_S_ii_param_0,
	.param .u64 _Z9gauswork1PdmS_S_ii_param_1,
	.param .u64 .ptr .align 1 _Z9gauswork1PdmS_S_ii_param_2,
	.param .u64 .ptr .align 1 _Z9gauswork1PdmS_S_ii_param_3,
	.param .u32 _Z9gauswork1PdmS_S_ii_param_4,
	.param .u32 _Z9gauswork1PdmS_S_ii_param_5
)
{
	.reg .pred 	%p<11>;
	.reg .b32 	%r<12>;
	.reg .b64 	%rd<10>;
	.reg .b64 	%fd<4>;

	ld.param.u64 	%rd1, [_Z9gauswork1PdmS_S_ii_param_0];
	ld.param.u64 	%rd2, [_Z9gauswork1PdmS_S_ii_param_1];
	ld.param.u32 	%r3, [_Z9gauswork1PdmS_S_ii_param_4];
	ld.param.u32 	%r4, [_Z9gauswork1PdmS_S_ii_param_5];
	mov.u32 	%r5, %ctaid.x;
	mov.u32 	%r6, %ntid.x;
	mov.u32 	%r7, %tid.x;
	mad.lo.s32 	%r1, %r5, %r6, %r7;
	mov.u32 	%r8, %ctaid.y;
	mov.u32 	%r9, %ntid.y;
	mov.u32 	%r10, %tid.y;
	mad.lo.s32 	%r11, %r8, %r9, %r10;
	setp.gt.s32 	%p1, %r1, 4095;
	setp.gt.u32 	%p2, %r11, 4095;
	or.pred  	%p3, %p1, %p2;
	@%p3 bra 	$L__BB0_4;
	setp.ne.s32 	%p4, %r11, %r4;
	setp.le.s32 	%p5, %r1, %r11;
	or.pred  	%p6, %p5, %p4;
	setp.ge.s32 	%p7, %r11, %r3;
	or.pred  	%p8, %p7, %p6;
	setp.ge.s32 	%p9, %r1, %r3;
	or.pred  	%p10, %p9, %p8;
	@%p10 bra 	$L__BB0_3;
	cvt.u64.u32 	%rd3, %r4;
	cvta.to.global.u64 	%rd4, %rd1;
	mad.lo.s64 	%rd5, %rd2, %rd3, %rd4;
	mul.wide.u32 	%rd6, %r1, 8;
	add.s64 	%rd7, %rd5, %rd6;
	ld.global.f64 	%fd1, [%rd7];
	mul.wide.u32 	%rd8, %r4, 8;
	add.s64 	%rd9, %rd5, %rd8;
	ld.global.f64 	%fd2, [%rd9];
	div.rn.f64 	%fd3, %fd1, %fd2;
	st.global.f64 	[%rd7], %fd3;
$L__BB0_3:
	bar.sync 	0;
$L__BB0_4:
	ret;

}
	// .globl	_Z9gauswork2PdmS_S_ii
.visible .entry _Z9gauswork2PdmS_S_ii(
	.param .u64 .ptr .align 1 _Z9gauswork2PdmS_S_ii_param_0,
	.param .u64 _Z9gauswork2PdmS_S_ii_param_1,
	.param .u64 .ptr .align 1 _Z9gauswork2PdmS_S_ii_param_2,
	.param .u64 .ptr .align 1 _Z9gauswork2PdmS_S_ii_param_3,
	.param .u32 _Z9gauswork2PdmS_S_ii_param_4,
	.param .u32 _Z9gauswork2PdmS_S_ii_param_5
)
{
	.reg .pred 	%p<7>;
	.reg .b32 	%r<11>;
	.reg .b64 	%rd<15>;
	.reg .b64 	%fd<4>;

	ld.param.u64 	%rd1, [_Z9gauswork2PdmS_S_ii_param_0];
	ld.param.u64 	%rd2, [_Z9gauswork2PdmS_S_ii_param_1];
	ld.param.u64 	%rd3, [_Z9gauswork2PdmS_S_ii_param_2];
	ld.param.u64 	%rd4, [_Z9gauswork2PdmS_S_ii_param_3];
	ld.param.u32 	%r3, [_Z9gauswork2PdmS_S_ii_param_5];
	mov.u32 	%r4, %ctaid.x;
	mov.u32 	%r5, %ntid.x;
	mov.u32 	%r6, %tid.x;
	mad.lo.s32 	%r1, %r4, %r5, %r6;
	mov.u32 	%r7, %ctaid.y;
	mov.u32 	%r8, %ntid.y;
	mov.u32 	%r9, %tid.y;
	mad.lo.s32 	%r10, %r7, %r8, %r9;
	setp.gt.s32 	%p1, %r1, 4095;
	setp.gt.u32 	%p2, %r10, 4095;
	or.pred  	%p3, %p1, %p2;
	@%p3 bra 	$L__BB1_4;
	setp.ne.s32 	%p4, %r10, %r3;
	setp.ne.s32 	%p5, %r1, %r3;
	or.pred  	%p6, %p4, %p5;
	@%p6 bra 	$L__BB1_3;
	cvt.u64.u32 	%rd5, %r3;
	cvta.to.global.u64 	%rd6, %rd1;
	mad.lo.s64 	%rd7, %rd2, %rd5, %rd6;
	cvta.to.global.u64 	%rd8, %rd4;
	mul.wide.u32 	%rd9, %r3, 8;
	add.s64 	%rd10, %rd8, %rd9;
	ld.global.f64 	%fd1, [%rd10];
	add.s64 	%rd11, %rd7, %rd9;
	ld.global.f64 	%fd2, [%rd11];
	div.rn.f64 	%fd3, %fd1, %fd2;
	cvta.to.global.u64 	%rd12, %rd3;
	add.s64 	%rd13, %rd12, %rd9;
	st.global.f64 	[%rd13], %fd3;
	mov.b64 	%rd14, 4607182418800017408;
	st.global.u64 	[%rd11], %rd14;
$L__BB1_3:
	bar.sync 	0;
$L__BB1_4:
	ret;

}
	// .globl	_Z9gauswork3PdmS_S_ii
.visible .entry _Z9gauswork3PdmS_S_ii(
	.param .u64 .ptr .align 1 _Z9gauswork3PdmS_S_ii_param_0,
	.param .u64 _Z9gauswork3PdmS_S_ii_param_1,
	.param .u64 .ptr .align 1 _Z9gauswork3PdmS_S_ii_param_2,
	.param .u64 .ptr .align 1 _Z9gauswork3PdmS_S_ii_param_3,
	.param .u32 _Z9gauswork3PdmS_S_ii_param_4,
	.param .u32 _Z9gauswork3PdmS_S_ii_param_5
)
{
	.local .align 16 .b8 	__local_depot2[32768];
	.reg .b64 	%SP;
	.reg .b64 	%SPL;
	.reg .pred 	%p<17>;
	.reg .b32 	%r<49>;
	.reg .b64 	%rd<57>;
	.reg .b64 	%fd<6>;

	mov.u64 	%SPL, __local_depot2;
	ld.param.u64 	%rd2, [_Z9gauswork3PdmS_S_ii_param_0];
	ld.param.u64 	%rd3, [_Z9gauswork3PdmS_S_ii_param_1];
	ld.param.u32 	%r20, [_Z9gauswork3PdmS_S_ii_param_4];
	ld.param.u32 	%r21, [_Z9gauswork3PdmS_S_ii_param_5];
	add.u64 	%rd1, %SPL, 0;
	mov.u32 	%r22, %ctaid.x;
	mov.u32 	%r23, %ntid.x;
	mov.u32 	%r24, %tid.x;
	mad.lo.s32 	%r1, %r22, %r23, %r24;
	mov.u32 	%r25, %ctaid.y;
	mov.u32 	%r26, %ntid.y;
	mul.lo.s32 	%r2, %r25, %r26;
	mov.u32 	%r3, %tid.y;
	add.s32 	%r27, %r2, %r3;
	setp.gt.s32 	%p1, %r1, 4095;
	setp.gt.u32 	%p2, %r27, 4095;
	or.pred  	%p3, %p1, %p2;
	@%p3 bra 	$L__BB2_16;
	min.s32 	%r28, %r27, %r1;
	setp.le.s32 	%p4, %r28, %r21;
	setp.ge.s32 	%p5, %r1, %r20;
	setp.le.s32 	%p6, %r20, %r27;
	or.pred  	%p7, %p4, %p6;
	or.pred  	%p8, %p7, %p5;
	@%p8 bra 	$L__BB2_15;
	sub.s32 	%r5, %r20, %r27;
	and.b32  	%r6, %r5, 7;
	sub.s32 	%r29, %r2, %r20;
	add.s32 	%r30, %r29, %r3;
	setp.gt.u32 	%p9, %r30, -8;
	mov.u32 	%r47, %r27;
	@%p9 bra 	$L__BB2_6;
	add.s32 	%r45, %r27, 3;
	and.b32  	%r31, %r5, -8;
	neg.s32 	%r44, %r31;
$L__BB2_4:
	.pragma "nounroll";
	add.s32 	%r32, %r45, -3;
	cvt.u64.u32 	%rd5, %r32;
	mad.lo.s64 	%rd6, %rd3, %rd5, %rd2;
	mul.wide.u32 	%rd7, %r32, 8;
	add.s64 	%rd8, %rd1, %rd7;
	st.local.u64 	[%rd8], %rd6;
	add.s32 	%r33, %r45, -2;
	cvt.u64.u32 	%rd9, %r33;
	mad.lo.s64 	%rd10, %rd3, %rd9, %rd2;
	st.local.u64 	[%rd8+8], %rd10;
	add.s32 	%r34, %r45, -1;
	cvt.u64.u32 	%rd11, %r34;
	mad.lo.s64 	%rd12, %rd3, %rd11, %rd2;
	st.local.u64 	[%rd8+16], %rd12;
	add.s32 	%r35, %r45, 4;
	cvt.u64.u32 	%rd13, %r45;
	mad.lo.s64 	%rd14, %rd3, %rd13, %rd2;
	st.local.u64 	[%rd8+24], %rd14;
	add.s32 	%r36, %r45, 1;
	cvt.u64.u32 	%rd15, %r36;
	mad.lo.s64 	%rd16, %rd3, %rd15, %rd2;
	st.local.u64 	[%rd8+32], %rd16;
	add.s32 	%r37, %r45, 2;
	cvt.u64.u32 	%rd17, %r37;
	mad.lo.s64 	%rd18, %rd3, %rd17, %rd2;
	st.local.u64 	[%rd8+40], %rd18;
	add.s32 	%r38, %r45, 3;
	cvt.u64.u32 	%rd19, %r38;
	mad.lo.s64 	%rd20, %rd3, %rd19, %rd2;
	st.local.u64 	[%rd8+48], %rd20;
	cvt.u64.u32 	%rd21, %r35;
	mad.lo.s64 	%rd22, %rd3, %rd21, %rd2;
	st.local.u64 	[%rd8+56], %rd22;
	add.s32 	%r45, %r45, 8;
	add.s32 	%r44, %r44, 8;
	setp.ne.s32 	%p10, %r44, 0;
	@%p10 bra 	$L__BB2_4;
	add.s32 	%r47, %r45, -3;
$L__BB2_6:
	setp.eq.s32 	%p11, %r6, 0;
	@%p11 bra 	$L__BB2_14;
	and.b32  	%r15, %r5, 3;
	setp.lt.u32 	%p12, %r6, 4;
	@%p12 bra 	$L__BB2_9;
	cvt.u64.u32 	%rd23, %r47;
	mad.lo.s64 	%rd24, %rd3, %rd23, %rd2;
	mul.wide.u32 	%rd25, %r47, 8;
	add.s64 	%rd26, %rd1, %rd25;
	st.local.u64 	[%rd26], %rd24;
	add.s32 	%r39, %r47, 1;
	cvt.u64.u32 	%rd27, %r39;
	mad.lo.s64 	%rd28, %rd3, %rd27, %rd2;
	st.local.u64 	[%rd26+8], %rd28;
	add.s32 	%r40, %r47, 2;
	cvt.u64.u32 	%rd29, %r40;
	mad.lo.s64 	%rd30, %rd3, %rd29, %rd2;
	st.local.u64 	[%rd26+16], %rd30;
	add.s32 	%r41, %r47, 3;
	cvt.u64.u32 	%rd31, %r41;
	mad.lo.s64 	%rd32, %rd3, %rd31, %rd2;
	st.local.u64 	[%rd26+24], %rd32;
	add.s32 	%r47, %r47, 4;
$L__BB2_9:
	setp.eq.s32 	%p13, %r15, 0;
	@%p13 bra 	$L__BB2_14;
	setp.eq.s32 	%p14, %r15, 1;
	@%p14 bra 	$L__BB2_12;
	cvt.u64.u32 	%rd33, %r47;
	mad.lo.s64 	%rd34, %rd3, %rd33, %rd2;
	mul.wide.u32 	%rd35, %r47, 8;
	add.s64 	%rd36, %rd1, %rd35;
	st.local.u64 	[%rd36], %rd34;
	add.s32 	%r42, %r47, 1;
	cvt.u64.u32 	%rd37, %r42;
	mad.lo.s64 	%rd38, %rd3, %rd37, %rd2;
	st.local.u64 	[%rd36+8], %rd38;
	add.s32 	%r47, %r47, 2;
$L__BB2_12:
	and.b32  	%r43, %r5, 1;
	setp.eq.b32 	%p15, %r43, 1;
	not.pred 	%p16, %p15;
	@%p16 bra 	$L__BB2_14;
	cvt.u64.u32 	%rd39, %r47;
	mad.lo.s64 	%rd40, %rd3, %rd39, %rd2;
	mul.wide.u32 	%rd41, %r47, 8;
	add.s64 	%rd42, %rd1, %rd41;
	st.local.u64 	[%rd42], %rd40;
$L__BB2_14:
	cvt.s64.s32 	%rd43, %r21;
	mul.lo.s64 	%rd44, %rd3, %rd43;
	cvta.to.global.u64 	%rd45, %rd2;
	add.s64 	%rd46, %rd45, %rd44;
	add.s64 	%rd47, %rd2, %rd44;
	mul.wide.s32 	%rd48, %r21, 8;
	add.s64 	%rd49, %rd1, %rd48;
	st.local.u64 	[%rd49], %rd47;
	mul.wide.u32 	%rd50, %r27, 8;
	add.s64 	%rd51, %rd1, %rd50;
	ld.local.u64 	%rd52, [%rd51];
	mul.wide.s32 	%rd53, %r1, 8;
	add.s64 	%rd54, %rd52, %rd53;
	ld.f64 	%fd1, [%rd54];
	add.s64 	%rd55, %rd52, %rd48;
	ld.f64 	%fd2, [%rd55];
	add.s64 	%rd56, %rd46, %rd53;
	ld.global.f64 	%fd3, [%rd56];
	mul.f64 	%fd4, %fd2, %fd3;
	sub.f64 	%fd5, %fd1, %fd4;
	st.f64 	[%rd54], %fd5;
$L__BB2_15:
	bar.sync 	0;
$L__BB2_16:
	ret;

}
	// .globl	_Z9gauswork4PdmS_S_ii
.visible .entry _Z9gauswork4PdmS_S_ii(
	.param .u64 .ptr .align 1 _Z9gauswork4PdmS_S_ii_param_0,
	.param .u64 _Z9gauswork4PdmS_S_ii_param_1,
	.param .u64 .ptr .align 1 _Z9gauswork4PdmS_S_ii_param_2,
	.param .u64 .ptr .align 1 _Z9gauswork4PdmS_S_ii_param_3,
	.param .u32 _Z9gauswork4PdmS_S_ii_param_4,
	.param .u32 _Z9gauswork4PdmS_S_ii_param_5
)
{
	.reg .pred 	%p<9>;
	.reg .b32 	%r<12>;
	.reg .b64 	%rd<16>;
	.reg .b64 	%fd<6>;

	ld.param.u64 	%rd1, [_Z9gauswork4PdmS_S_ii_param_0];
	ld.param.u64 	%rd2, [_Z9gauswork4PdmS_S_ii_param_1];
	ld.param.u64 	%rd3, [_Z9gauswork4PdmS_S_ii_param_2];
	ld.param.u64 	%rd4, [_Z9gauswork4PdmS_S_ii_param_3];
	ld.param.u32 	%r3, [_Z9gauswork4PdmS_S_ii_param_4];
	ld.param.u32 	%r4, [_Z9gauswork4PdmS_S_ii_param_5];
	mov.u32 	%r5, %ctaid.x;
	mov.u32 	%r6, %ntid.x;
	mov.u32 	%r7, %tid.x;
	mad.lo.s32 	%r1, %r5, %r6, %r7;
	mov.u32 	%r8, %ctaid.y;
	mov.u32 	%r9, %ntid.y;
	mov.u32 	%r10, %tid.y;
	mad.lo.s32 	%r11, %r8, %r9, %r10;
	setp.gt.s32 	%p1, %r1, 4095;
	setp.gt.u32 	%p2, %r11, 4095;
	or.pred  	%p3, %p1, %p2;
	@%p3 bra 	$L__BB3_4;
	setp.le.s32 	%p4, %r11, %r4;
	setp.ne.s32 	%p5, %r1, %r11;
	or.pred  	%p6, %p5, %p4;
	setp.ge.s32 	%p7, %r11, %r3;
	or.pred  	%p8, %p7, %p6;
	@%p8 bra 	$L__BB3_3;
	cvt.u64.u32 	%rd5, %r1;
	cvta.to.global.u64 	%rd6, %rd1;
	mad.lo.s64 	%rd7, %rd2, %rd5, %rd6;
	cvta.to.global.u64 	%rd8, %rd4;
	mul.wide.u32 	%rd9, %r1, 8;
	add.s64 	%rd10, %rd8, %rd9;
	ld.global.f64 	%fd1, [%rd10];
	mul.wide.s32 	%rd11, %r4, 8;
	add.s64 	%rd12, %rd7, %rd11;
	ld.global.f64 	%fd2, [%rd12];
	cvta.to.global.u64 	%rd13, %rd3;
	add.s64 	%rd14, %rd13, %rd11;
	ld.global.f64 	%fd3, [%rd14];
	mul.f64 	%fd4, %fd2, %fd3;
	sub.f64 	%fd5, %fd1, %fd4;
	st.global.f64 	[%rd10], %fd5;
	mov.b64 	%rd15, 0;
	st.global.u64 	[%rd12], %rd15;
$L__BB3_3:
	bar.sync 	0;
$L__BB3_4:
	ret;

}
	// .globl	_Z9gauswork5PdmS_S_ii
.visible .entry _Z9gauswork5PdmS_S_ii(
	.param .u64 .ptr .align 1 _Z9gauswork5PdmS_S_ii_param_0,
	.param .u64 _Z9gauswork5PdmS_S_ii_param_1,
	.param .u64 .ptr .align 1 _Z9gauswork5PdmS_S_ii_param_2,
	.param .u64 .ptr .align 1 _Z9gauswork5PdmS_S_ii_param_3,
	.param .u32 _Z9gauswork5PdmS_S_ii_param_4,
	.param .u32 _Z9gauswork5PdmS_S_ii_param_5
)
{
	.local .align 16 .b8 	__local_depot4[32768];
	.reg .b64 	%SP;
	.reg .b64 	%SPL;
	.reg .pred 	%p<16>;
	.reg .b32 	%r<30>;
	.reg .b64 	%rd<48>;
	.reg .b64 	%fd<6>;

	mov.u64 	%SPL, __local_depot4;
	ld.param.u64 	%rd10, [_Z9gauswork5PdmS_S_ii_param_0];
	ld.param.u64 	%rd11, [_Z9gauswork5PdmS_S_ii_param_1];
	ld.param.u32 	%r14, [_Z9gauswork5PdmS_S_ii_param_4];
	ld.param.u32 	%r15, [_Z9gauswork5PdmS_S_ii_param_5];
	add.u64 	%rd1, %SPL, 0;
	mov.u32 	%r16, %ctaid.x;
	mov.u32 	%r17, %ntid.x;
	mov.u32 	%r18, %tid.x;
	mad.lo.s32 	%r1, %r16, %r17, %r18;
	mov.u32 	%r19, %ctaid.y;
	mov.u32 	%r20, %ntid.y;
	mov.u32 	%r21, %tid.y;
	mad.lo.s32 	%r22, %r19, %r20, %r21;
	setp.gt.s32 	%p1, %r1, 4095;
	setp.gt.u32 	%p2, %r22, 4095;
	or.pred  	%p3, %p1, %p2;
	@%p3 bra 	$L__BB4_14;
	setp.ge.s32 	%p4, %r22, %r15;
	setp.le.s32 	%p5, %r1, %r15;
	or.pred  	%p6, %p4, %p5;
	setp.gt.s32 	%p7, %r1, %r14;
	or.pred  	%p8, %p7, %p6;
	@%p8 bra 	$L__BB4_14;
	add.s32 	%r3, %r15, 1;
	and.b32  	%r4, %r3, 7;
	setp.lt.u32 	%p9, %r15, 7;
	mov.b32 	%r28, 0;
	@%p9 bra 	$L__BB4_5;
	and.b32  	%r28, %r3, -8;
	neg.s32 	%r26, %r28;
	add.s64 	%rd47, %rd1, 32;
	shl.b64 	%rd4, %rd11, 3;
	shl.b64 	%rd5, %rd11, 1;
	mov.u64 	%rd46, %rd10;
$L__BB4_4:
	.pragma "nounroll";
	add.s64 	%rd13, %rd11, %rd46;
	st.local.v2.u64 	[%rd47+-32], {%rd46, %rd13};
	add.s64 	%rd14, %rd5, %rd46;
	add.s64 	%rd15, %rd11, %rd14;
	st.local.v2.u64 	[%rd47+-16], {%rd14, %rd15};
	add.s64 	%rd16, %rd11, %rd15;
	add.s64 	%rd17, %rd11, %rd16;
	st.local.v2.u64 	[%rd47], {%rd16, %rd17};
	add.s64 	%rd18, %rd11, %rd17;
	add.s64 	%rd19, %rd11, %rd18;
	st.local.v2.u64 	[%rd47+16], {%rd18, %rd19};
	add.s32 	%r26, %r26, 8;
	add.s64 	%rd47, %rd47, 64;
	add.s64 	%rd46, %rd46, %rd4;
	setp.ne.s32 	%p10, %r26, 0;
	@%p10 bra 	$L__BB4_4;
$L__BB4_5:
	setp.eq.s32 	%p11, %r4, 0;
	@%p11 bra 	$L__BB4_13;
	setp.lt.u32 	%p12, %r4, 4;
	@%p12 bra 	$L__BB4_8;
	cvt.u64.u32 	%rd20, %r28;
	mad.lo.s64 	%rd21, %rd11, %rd20, %rd10;
	mul.wide.u32 	%rd22, %r28, 8;
	add.s64 	%rd23, %rd1, %rd22;
	st.local.u64 	[%rd23], %rd21;
	add.s64 	%rd24, %rd21, %rd11;
	st.local.u64 	[%rd23+8], %rd24;
	add.s64 	%rd25, %rd24, %rd11;
	st.local.u64 	[%rd23+16], %rd25;
	add.s64 	%rd26, %rd25, %rd11;
	st.local.u64 	[%rd23+24], %rd26;
	add.s32 	%r28, %r28, 4;
$L__BB4_8:
	and.b32  	%r24, %r3, 3;
	setp.eq.s32 	%p13, %r24, 0;
	@%p13 bra 	$L__BB4_13;
	setp.eq.s32 	%p14, %r24, 1;
	@%p14 bra 	$L__BB4_11;
	cvt.u64.u32 	%rd27, %r28;
	mad.lo.s64 	%rd28, %rd11, %rd27, %rd10;
	mul.wide.u32 	%rd29, %r28, 8;
	add.s64 	%rd30, %rd1, %rd29;
	st.local.u64 	[%rd30], %rd28;
	add.s64 	%rd31, %rd28, %rd11;
	st.local.u64 	[%rd30+8], %rd31;
	add.s32 	%r28, %r28, 2;
$L__BB4_11:
	and.b32  	%r25, %r15, 1;
	setp.eq.b32 	%p15, %r25, 1;
	@%p15 bra 	$L__BB4_13;
	cvt.u64.u32 	%rd32, %r28;
	mad.lo.s64 	%rd33, %rd11, %rd32, %rd10;
	mul.wide.u32 	%rd34, %r28, 8;
	add.s64 	%rd35, %rd1, %rd34;
	st.local.u64 	[%rd35], %rd33;
$L__BB4_13:
	mul.wide.u32 	%rd36, %r22, 8;
	add.s64 	%rd37, %rd1, %rd36;
	ld.local.u64 	%rd38, [%rd37];
	mul.wide.s32 	%rd39, %r1, 8;
	add.s64 	%rd40, %rd38, %rd39;
	ld.f64 	%fd1, [%rd40];
	mul.wide.u32 	%rd41, %r15, 8;
	add.s64 	%rd42, %rd38, %rd41;
	ld.f64 	%fd2, [%rd42];
	add.s64 	%rd43, %rd1, %rd41;
	ld.local.u64 	%rd44, [%rd43];
	add.s64 	%rd45, %rd44, %rd39;
	ld.f64 	%fd3, [%rd45];
	mul.f64 	%fd4, %fd2, %fd3;
	sub.f64 	%fd5, %fd1, %fd4;
	st.f64 	[%rd40], %fd5;
$L__BB4_14:
	ret;

}
	// .globl	_Z9gauswork6PdmS_S_ii
.visible .entry _Z9gauswork6PdmS_S_ii(
	.param .u64 .ptr .align 1 _Z9gauswork6PdmS_S_ii_param_0,
	.param .u64 _Z9gauswork6PdmS_S_ii_param_1,
	.param .u64 .ptr .align 1 _Z9gauswork6PdmS_S_ii_param_2,
	.param .u64 .ptr .align 1 _Z9gauswork6PdmS_S_ii_param_3,
	.param .u32 _Z9gauswork6PdmS_S_ii_param_4,
	.param .u32 _Z9gauswork6PdmS_S_ii_param_5
)
{
	.local .align 16 .b8 	__local_depot5[32768];
	.reg .b64 	%SP;
	.reg .b64 	%SPL;
	.reg .pred 	%p<14>;
	.reg .b32 	%r<29>;
	.reg .b64 	%rd<48>;
	.reg .b64 	%fd<6>;

	mov.u64 	%SPL, __local_depot5;
	ld.param.u64 	%rd10, [_Z9gauswork6PdmS_S_ii_param_0];
	ld.param.u64 	%rd11, [_Z9gauswork6PdmS_S_ii_param_1];
	ld.param.u64 	%rd12, [_Z9gauswork6PdmS_S_ii_param_2];
	ld.param.u32 	%r14, [_Z9gauswork6PdmS_S_ii_param_5];
	add.u64 	%rd1, %SPL, 0;
	mov.u32 	%r15, %ctaid.x;
	mov.u32 	%r16, %ntid.x;
	mov.u32 	%r17, %tid.x;
	mad.lo.s32 	%r1, %r15, %r16, %r17;
	mov.u32 	%r18, %ctaid.y;
	mov.u32 	%r19, %ntid.y;
	mov.u32 	%r20, %tid.y;
	mad.lo.s32 	%r21, %r18, %r19, %r20;
	setp.gt.s32 	%p1, %r1, 4095;
	setp.gt.u32 	%p2, %r21, 4095;
	or.pred  	%p3, %p1, %p2;
	@%p3 bra 	$L__BB5_15;
	setp.ne.s32 	%p4, %r1, %r21;
	setp.ge.s32 	%p5, %r21, %r14;
	or.pred  	%p6, %p4, %p5;
	@%p6 bra 	$L__BB5_14;
	add.s32 	%r3, %r14, 1;
	and.b32  	%r4, %r3, 7;
	setp.lt.u32 	%p7, %r14, 7;
	mov.b32 	%r27, 0;
	@%p7 bra 	$L__BB5_5;
	and.b32  	%r27, %r3, -8;
	neg.s32 	%r25, %r27;
	add.s64 	%rd47, %rd1, 32;
	shl.b64 	%rd4, %rd11, 3;
	shl.b64 	%rd5, %rd11, 1;
	mov.u64 	%rd46, %rd10;
$L__BB5_4:
	.pragma "nounroll";
	add.s64 	%rd14, %rd11, %rd46;
	st.local.v2.u64 	[%rd47+-32], {%rd46, %rd14};
	add.s64 	%rd15, %rd5, %rd46;
	add.s64 	%rd16, %rd11, %rd15;
	st.local.v2.u64 	[%rd47+-16], {%rd15, %rd16};
	add.s64 	%rd17, %rd11, %rd16;
	add.s64 	%rd18, %rd11, %rd17;
	st.local.v2.u64 	[%rd47], {%rd17, %rd18};
	add.s64 	%rd19, %rd11, %rd18;
	add.s64 	%rd20, %rd11, %rd19;
	st.local.v2.u64 	[%rd47+16], {%rd19, %rd20};
	add.s32 	%r25, %r25, 8;
	add.s64 	%rd47, %rd47, 64;
	add.s64 	%rd46, %rd46, %rd4;
	setp.ne.s32 	%p8, %r25, 0;
	@%p8 bra 	$L__BB5_4;
$L__BB5_5:
	setp.eq.s32 	%p9, %r4, 0;
	@%p9 bra 	$L__BB5_13;
	setp.lt.u32 	%p10, %r4, 4;
	@%p10 bra 	$L__BB5_8;
	cvt.u64.u32 	%rd21, %r27;
	mad.lo.s64 	%rd22, %rd11, %rd21, %rd10;
	mul.wide.u32 	%rd23, %r27, 8;
	add.s64 	%rd24, %rd1, %rd23;
	st.local.u64 	[%rd24], %rd22;
	add.s64 	%rd25, %rd22, %rd11;
	st.local.u64 	[%rd24+8], %rd25;
	add.s64 	%rd26, %rd25, %rd11;
	st.local.u64 	[%rd24+16], %rd26;
	add.s64 	%rd27, %rd26, %rd11;
	st.local.u64 	[%rd24+24], %rd27;
	add.s32 	%r27, %r27, 4;
$L__BB5_8:
	and.b32  	%r23, %r3, 3;
	setp.eq.s32 	%p11, %r23, 0;
	@%p11 bra 	$L__BB5_13;
	setp.eq.s32 	%p12, %r23, 1;
	@%p12 bra 	$L__BB5_11;
	cvt.u64.u32 	%rd28, %r27;
	mad.lo.s64 	%rd29, %rd11, %rd28, %rd10;
	mul.wide.u32 	%rd30, %r27, 8;
	add.s64 	%rd31, %rd1, %rd30;
	st.local.u64 	[%rd31], %rd29;
	add.s64 	%rd32, %rd29, %rd11;
	st.local.u64 	[%rd31+8], %rd32;
	add.s32 	%r27, %r27, 2;
$L__BB5_11:
	and.b32  	%r24, %r14, 1;
	setp.eq.b32 	%p13, %r24, 1;
	@%p13 bra 	$L__BB5_13;
	cvt.u64.u32 	%rd33, %r27;
	mad.lo.s64 	%rd34, %rd11, %rd33, %rd10;
	mul.wide.u32 	%rd35, %r27, 8;
	add.s64 	%rd36, %rd1, %rd35;
	st.local.u64 	[%rd36], %rd34;
$L__BB5_13:
	cvta.to.global.u64 	%rd37, %rd12;
	mul.wide.u32 	%rd38, %r1, 8;
	add.s64 	%rd39, %rd37, %rd38;
	ld.global.f64 	%fd1, [%rd39];
	add.s64 	%rd40, %rd1, %rd38;
	ld.local.u64 	%rd41, [%rd40];
	mul.wide.u32 	%rd42, %r14, 8;
	add.s64 	%rd43, %rd41, %rd42;
	ld.f64 	%fd2, [%rd43];
	add.s64 	%rd44, %rd37, %rd42;
	ld.global.f64 	%fd3, [%rd44];
	mul.f64 	%fd4, %fd2, %fd3;
	sub.f64 	%fd5, %fd1, %fd4;
	st.global.f64 	[%rd39], %fd5;
	mov.b64 	%rd45, 0;
	st.u64 	[%rd43], %rd45;
$L__BB5_14:
	bar.sync 	0;
$L__BB5_15:
	ret;

}


// ===== COMPILED SASS (sm_100) =====

	.target	sm_100

	.elftype	@"ET_EXEC"


//--------------------- .note.nv.tkinfo           --------------------------
	.section	.note.nv.tkinfo,"",@"SHT_NOTE"
	.sectionflags	@"SHF_NOTE_NV_TKINFO"
	.tkinfo
        /*0018*/ 	.word	0x00000002
        /*0030*/ 	.string	""
        /*0030*/ 	.string	"ptxas"
        /*0030*/ 	.string	"Cuda compilation tools, release 13.0, V13.0.88"
        /*0030*/ 	.string	"Build cuda_13.0.r13.0/compiler.36424714_0"
        /*0030*/ 	.string	"-arch sm_100 -m 64 "



//--------------------- .note.nv.cuinfo           --------------------------
	.section	.note.nv.cuinfo,"",@"SHT_NOTE"
	.sectionflags	@"SHF_NOTE_NV_CUINFO"
        /*0018*/ 	.short	0x0002
        /*001a*/ 	.short	0x0064
        /*001c*/ 	.short	0x0082
	.zero		2


//--------------------- .nv.info                  --------------------------
	.section	.nv.info,"",@"SHT_CUDA_INFO"
	.align	4


	//----- nvinfo : EIATTR_REGCOUNT
	.align		4
        /*0000*/ 	.byte	0x04, 0x2f
        /*0002*/ 	.short	(.L_1 - .L_0)
	.align		4
.L_0:
        /*0004*/ 	.word	index@(_Z9gauswork1PdmS_S_ii)
        /*0008*/ 	.word	0x0000001c


	//----- nvinfo : EIATTR_FRAME_SIZE
	.align		4
.L_1:
        /*000c*/ 	.byte	0x04, 0x11
        /*000e*/ 	.short	(.L_3 - .L_2)
	.align		4
.L_2:
        /*0010*/ 	.word	index@($__internal_1_$__cuda_sm20_div_rn_f64_full)
        /*0014*/ 	.word	0x00000000


	//----- nvinfo : EIATTR_FRAME_SIZE
	.align		4
.L_3:
        /*0018*/ 	.byte	0x04, 0x11
        /*001a*/ 	.short	(.L_5 - .L_4)
	.align		4
.L_4:
        /*001c*/ 	.word	index@(_Z9gauswork1PdmS_S_ii)
        /*0020*/ 	.word	0x00000000


	//----- nvinfo : EIATTR_REGCOUNT
	.align		4
.L_5:
        /*0024*/ 	.byte	0x04, 0x2f
        /*0026*/ 	.short	(.L_7 - .L_6)
	.align		4
.L_6:
        /*0028*/ 	.word	index@(_Z9gauswork2PdmS_S_ii)
        /*002c*/ 	.word	0x0000001c


	//----- nvinfo : EIATTR_FRAME_SIZE
	.align		4
.L_7:
        /*0030*/ 	.byte	0x04, 0x11
        /*0032*/ 	.short	(.L_9 - .L_8)
	.align		4
.L_8:
        /*0034*/ 	.word	index@($__internal_0_$__cuda_sm20_div_rn_f64_full)
        /*0038*/ 	.word	0x00000000


	//----- nvinfo : EIATTR_FRAME_SIZE
	.align		4
.L_9:
        /*003c*/ 	.byte	0x04, 0x11
        /*003e*/ 	.short	(.L_11 - .L_10)
	.align		4
.L_10:
        /*0040*/ 	.word	index@(_Z9gauswork2PdmS_S_ii)
        /*0044*/ 	.word	0x00000000


	//----- nvinfo : EIATTR_REGCOUNT
	.align		4
.L_11:
        /*0048*/ 	.byte	0x04, 0x2f
        /*004a*/ 	.short	(.L_13 - .L_12)
	.align		4
.L_12:
        /*004c*/ 	.word	index@(_Z9gauswork3PdmS_S_ii)
        /*0050*/ 	.word	0x00000020


	//----- nvinfo : EIATTR_FRAME_SIZE
	.align		4
.L_13:
        /*0054*/ 	.byte	0x04, 0x11
        /*0056*/ 	.short	(.L_15 - .L_14)
	.align		4
.L_14:
        /*0058*/ 	.word	index@(_Z9gauswork3PdmS_S_ii)
        /*005c*/ 	.word	0x00008000


	//----- nvinfo : EIATTR_REGCOUNT
	.align		4
.L_15:
        /*0060*/ 	.byte	0x04, 0x2f
        /*0062*/ 	.short	(.L_17 - .L_16)
	.align		4
.L_16:
        /*0064*/ 	.word	index@(_Z9gauswork4PdmS_S_ii)
        /*0068*/ 	.word	0x00000010


	//----- nvinfo : EIATTR_FRAME_SIZE
	.align		4
.L_17:
        /*006c*/ 	.byte	0x04, 0x11
        /*006e*/ 	.short	(.L_19 - .L_18)
	.align		4
.L_18:
        /*0070*/ 	.word	index@(_Z9gauswork4PdmS_S_ii)
        /*0074*/ 	.word	0x00000000


	//----- nvinfo : EIATTR_REGCOUNT
	.align		4
.L_19:
        /*0078*/ 	.byte	0x04, 0x2f
        /*007a*/ 	.short	(.L_21 - .L_20)
	.align		4
.L_20:
        /*007c*/ 	.word	index@(_Z9gauswork5PdmS_S_ii)
        /*0080*/ 	.word	0x00000016


	//----- nvinfo : EIATTR_FRAME_SIZE
	.align		4
.L_21:
        /*0084*/ 	.byte	0x04, 0x11
        /*0086*/ 	.short	(.L_23 - .L_22)
	.align		4
.L_22:
        /*0088*/ 	.word	index@(_Z9gauswork5PdmS_S_ii)
        /*008c*/ 	.word	0x00008000


	//----- nvinfo : EIATTR_REGCOUNT
	.align		4
.L_23:
        /*0090*/ 	.byte	0x04, 0x2f
        /*0092*/ 	.short	(.L_25 - .L_24)
	.align		4
.L_24:
        /*0094*/ 	.word	index@(_Z9gauswork6PdmS_S_ii)
        /*0098*/ 	.word	0x00000017


	//----- nvinfo : EIATTR_FRAME_SIZE
	.align		4
.L_25:
        /*009c*/ 	.byte	0x04, 0x11
        /*009e*/ 	.short	(.L_27 - .L_26)
	.align		4
.L_26:
        /*00a0*/ 	.word	index@(_Z9gauswork6PdmS_S_ii)
        /*00a4*/ 	.word	0x00008000


	//----- nvinfo : EIATTR_MIN_STACK_SIZE
	.align		4
.L_27:
        /*00a8*/ 	.byte	0x04, 0x12
        /*00aa*/ 	.short	(.L_29 - .L_28)
	.align		4
.L_28:
        /*00ac*/ 	.word	index@(_Z9gauswork6PdmS_S_ii)
        /*00b0*/ 	.word	0x00008000


	//----- nvinfo : EIATTR_MIN_STACK_SIZE
	.align		4
.L_29:
        /*00b4*/ 	.byte	0x04, 0x12
        /*00b6*/ 	.short	(.L_31 - .L_30)
	.align		4
.L_30:
        /*00b8*/ 	.word	index@(_Z9gauswork5PdmS_S_ii)
        /*00bc*/ 	.word	0x00008000


	//----- nvinfo : EIATTR_MIN_STACK_SIZE
	.align		4
.L_31:
        /*00c0*/ 	.byte	0x04, 0x12
        /*00c2*/ 	.short	(.L_33 - .L_32)
	.align		4
.L_32:
        /*00c4*/ 	.word	index@(_Z9gauswork4PdmS_S_ii)
        /*00c8*/ 	.word	0x00000000


	//----- nvinfo : EIATTR_MIN_STACK_SIZE
	.align		4
.L_33:
        /*00cc*/ 	.byte	0x04, 0x12
        /*00ce*/ 	.short	(.L_35 - .L_34)
	.align		4
.L_34:
        /*00d0*/ 	.word	index@(_Z9gauswork3PdmS_S_ii)
        /*00d4*/ 	.word	0x00008000


	//----- nvinfo : EIATTR_MIN_STACK_SIZE
	.align		4
.L_35:
        /*00d8*/ 	.byte	0x04, 0x12
        /*00da*/ 	.short	(.L_37 - .L_36)
	.align		4
.L_36:
        /*00dc*/ 	.word	index@(_Z9gauswork2PdmS_S_ii)
        /*00e0*/ 	.word	0x00000000


	//----- nvinfo : EIATTR_MIN_STACK_SIZE
	.align		4
.L_37:
        /*00e4*/ 	.byte	0x04, 0x12
        /*00e6*/ 	.short	(.L_39 - .L_38)
	.align		4
.L_38:
        /*00e8*/ 	.word	index@(_Z9gauswork1PdmS_S_ii)
        /*00ec*/ 	.word	0x00000000
.L_39:


//--------------------- .nv.compat                --------------------------
	.section	.nv.compat,"",@"SHT_CUDA_COMPAT_INFO"
	.align	4
        /*0000*/ 	.byte	0x02, 0x09, 0x00, 0x00, 0x02, 0x02, 0x01, 0x00, 0x02, 0x05, 0x05, 0x00, 0x03, 0x07, 0x01, 0x01
        /*0010*/ 	.byte	0x02, 0x03, 0x00, 0x00, 0x02, 0x06, 0x01, 0x00, 0x04, 0x0b, 0x08, 0x00, 0x01, 0x00, 0x00, 0x00
        /*0020*/ 	.byte	0x00, 0x00, 0x00, 0x00


//--------------------- .nv.info._Z9gauswork6PdmS_S_ii --------------------------
	.section	.nv.info._Z9gauswork6PdmS_S_ii,"",@"SHT_CUDA_INFO"
	.sectionflags	@""
	.align	4


	//----- nvinfo : EIATTR_CUDA_API_VERSION
	.align		4
        /*0000*/ 	.byte	0x04, 0x37
        /*0002*/ 	.short	(.L_41 - .L_40)
.L_40:
        /*0004*/ 	.word	0x00000082


	//----- nvinfo : EIATTR_KPARAM_INFO
	.align		4
.L_41:
        /*0008*/ 	.byte	0x04, 0x17
        /*000a*/ 	.short	(.L_43 - .L_42)
.L_42:
        /*000c*/ 	.word	0x00000000
        /*0010*/ 	.short	0x0005
        /*0012*/ 	.short	0x0024
        /*0014*/ 	.byte	0x00, 0xf0, 0x11, 0x00


	//----- nvinfo : EIATTR_KPARAM_INFO
	.align		4
.L_43:
        /*0018*/ 	.byte	0x04, 0x17
        /*001a*/ 	.short	(.L_45 - .L_44)
.L_44:
        /*001c*/ 	.word	0x00000000
        /*0020*/ 	.short	0x0004
        /*0022*/ 	.short	0x0020
        /*0024*/ 	.byte	0x00, 0xf0, 0x11, 0x00


	//----- nvinfo : EIATTR_KPARAM_INFO
	.align		4
.L_45:
        /*0028*/ 	.byte	0x04, 0x17
        /*002a*/ 	.short	(.L_47 - .L_46)
.L_46:
        /*002c*/ 	.word	0x00000000
        /*0030*/ 	.short	0x0003
        /*0032*/ 	.short	0x0018
        /*0034*/ 	.byte	0x00, 0xf5, 0x21, 0x00


	//----- nvinfo : EIATTR_KPARAM_INFO
	.align		4
.L_47:
        /*0038*/ 	.byte	0x04, 0x17
        /*003a*/ 	.short	(.L_49 - .L_48)
.L_48:
        /*003c*/ 	.word	0x00000000
        /*0040*/ 	.short	0x0002
        /*0042*/ 	.short	0x0010
        /*0044*/ 	.byte	0x00, 0xf5, 0x21, 0x00


	//----- nvinfo : EIATTR_KPARAM_INFO
	.align		4
.L_49:
        /*0048*/ 	.byte	0x04, 0x17
        /*004a*/ 	.short	(.L_51 - .L_50)
.L_50:
        /*004c*/ 	.word	0x00000000
        /*0050*/ 	.short	0x0001
        /*0052*/ 	.short	0x0008
        /*0054*/ 	.byte	0x00, 0xf0, 0x21, 0x00


	//----- nvinfo : EIATTR_KPARAM_INFO
	.align		4
.L_51:
        /*0058*/ 	.byte	0x04, 0x17
        /*005a*/ 	.short	(.L_53 - .L_52)
.L_52:
        /*005c*/ 	.word	0x00000000
        /*0060*/ 	.short	0x0000
        /*0062*/ 	.short	0x0000
        /*0064*/ 	.byte	0x00, 0xf5, 0x21, 0x00


	//----- nvinfo : EIATTR_SPARSE_MMA_MASK
	.align		4
.L_53:
        /*0068*/ 	.byte	0x03, 0x50
        /*006a*/ 	.short	0x0000


	//----- nvinfo : EIATTR_MAXREG_COUNT
	.align		4
        /*006c*/ 	.byte	0x03, 0x1b
        /*006e*/ 	.short	0x00ff


	//----- nvinfo : EIATTR_NUM_BARRIERS
	.align		4
        /*0070*/ 	.byte	0x02, 0x4c
        /*0072*/ 	.byte	0x01
	.zero		1


	//----- nvinfo : EIATTR_MERCURY_ISA_VERSION
	.align		4
        /*0074*/ 	.byte	0x03, 0x5f
        /*0076*/ 	.short	0x0101


	//----- nvinfo : EIATTR_VRC_CTA_INIT_COUNT
	.align		4
        /*0078*/ 	.byte	0x02, 0x4a
	.zero		1
	.zero		1


	//----- nvinfo : EIATTR_EXIT_INSTR_OFFSETS
	.align		4
        /*007c*/ 	.byte	0x04, 0x1c
        /*007e*/ 	.short	(.L_55 - .L_54)


	//   ....[0]....
.L_54:
        /*0080*/ 	.word	0x000000c0


	//   ....[1]....
        /*0084*/ 	.word	0x000008e0


	//----- nvinfo : EIATTR_CRS_STACK_SIZE
	.align		4
.L_55:
        /*0088*/ 	.byte	0x04, 0x1e
        /*008a*/ 	.short	(.L_57 - .L_56)
.L_56:
        /*008c*/ 	.word	0x00000000


	//----- nvinfo : EIATTR_CBANK_PARAM_SIZE
	.align		4
.L_57:
        /*0090*/ 	.byte	0x03, 0x19
        /*0092*/ 	.short	0x0028


	//----- nvinfo : EIATTR_PARAM_CBANK
	.align		4
        /*0094*/ 	.byte	0x04, 0x0a
        /*0096*/ 	.short	(.L_59 - .L_58)
	.align		4
.L_58:
        /*0098*/ 	.word	index@(.nv.constant0._Z9gauswork6PdmS_S_ii)
        /*009c*/ 	.short	0x0380
        /*009e*/ 	.short	0x0028


	//----- nvinfo : EIATTR_SW_WAR
	.align		4
.L_59:
        /*00a0*/ 	.byte	0x04, 0x36
        /*00a2*/ 	.short	(.L_61 - .L_60)
.L_60:
        /*00a4*/ 	.word	0x00000008
.L_61:


//--------------------- .nv.info._Z9gauswork5PdmS_S_ii --------------------------
	.section	.nv.info._Z9gauswork5PdmS_S_ii,"",@"SHT_CUDA_INFO"
	.sectionflags	@""
	.align	4


	//----- nvinfo : EIATTR_CUDA_API_VERSION
	.align		4
        /*0000*/ 	.byte	0x04, 0x37
        /*0002*/ 	.short	(.L_63 - .L_62)
.L_62:
        /*0004*/ 	.word	0x00000082


	//----- nvinfo : EIATTR_KPARAM_INFO
	.align		4
.L_63:
        /*0008*/ 	.byte	0x04, 0x17
        /*000a*/ 	.short	(.L_65 - .L_64)
.L_64:
        /*000c*/ 	.word	0x00000000
        /*0010*/ 	.short	0x0005
        /*0012*/ 	.short	0x0024
        /*0014*/ 	.byte	0x00, 0xf0, 0x11, 0x00


	//----- nvinfo : EIATTR_KPARAM_INFO
	.align		4
.L_65:
        /*0018*/ 	.byte	0x04, 0x17
        /*001a*/ 	.short	(.L_67 - .L_66)
.L_66:
        /*001c*/ 	.word	0x00000000
        /*0020*/ 	.short	0x0004
        /*0022*/ 	.short	0x0020
        /*0024*/ 	.byte	0x00, 0xf0, 0x11, 0x00


	//----- nvinfo : EIATTR_KPARAM_INFO
	.align		4
.L_67:
        /*0028*/ 	.byte	0x04, 0x17
        /*002a*/ 	.short	(.L_69 - .L_68)
.L_68:
        /*002c*/ 	.word	0x00000000
        /*0030*/ 	.short	0x0003
        /*0032*/ 	.short	0x0018
        /*0034*/ 	.byte	0x00, 0xf5, 0x21, 0x00


	//----- nvinfo : EIATTR_KPARAM_INFO
	.align		4
.L_69:
        /*0038*/ 	.byte	0x04, 0x17
        /*003a*/ 	.short	(.L_71 - .L_70)
.L_70:
        /*003c*/ 	.word	0x00000000
        /*0040*/ 	.short	0x0002
        /*0042*/ 	.short	0x0010
        /*0044*/ 	.byte	0x00, 0xf5, 0x21, 0x00


	//----- nvinfo : EIATTR_KPARAM_INFO
	.align		4
.L_71:
        /*0048*/ 	.byte	0x04, 0x17
        /*004a*/ 	.short	(.L_73 - .L_72)
.L_72:
        /*004c*/ 	.word	0x00000000
        /*0050*/ 	.short	0x0001
        /*0052*/ 	.short	0x0008
        /*0054*/ 	.byte	0x00, 0xf0, 0x21, 0x00


	//----- nvinfo : EIATTR_KPARAM_INFO
	.align		4
.L_73:
        /*0058*/ 	.byte	0x04, 0x17
        /*005a*/ 	.short	(.L_75 - .L_74)
.L_74:
        /*005c*/ 	.word	0x00000000
        /*0060*/ 	.short	0x0000
        /*0062*/ 	.short	0x0000
        /*0064*/ 	.byte	0x00, 0xf5, 0x21, 0x00


	//----- nvinfo : EIATTR_SPARSE_MMA_MASK
	.align		4
.L_75:
        /*0068*/ 	.byte	0x03, 0x50
        /*006a*/ 	.short	0x0000


	//----- nvinfo : EIATTR_MAXREG_COUNT
	.align		4
        /*006c*/ 	.byte	0x03, 0x1b
        /*006e*/ 	.short	0x00ff


	//----- nvinfo : EIATTR_MERCURY_ISA_VERSION
	.align		4
        /*0070*/ 	.byte	0x03, 0x5f
        /*0072*/ 	.short	0x0101


	//----- nvinfo : EIATTR_VRC_CTA_INIT_COUNT
	.align		4
        /*0074*/ 	.byte	0x02, 0x4a
	.zero		1
	.zero		1


	//----- nvinfo : EIATTR_EXIT_INSTR_OFFSETS
	.align		4
        /*0078*/ 	.byte	0x04, 0x1c
        /*007a*/ 	.short	(.L_77 - .L_76)


	//   ....[0]....
.L_76:
        /*007c*/ 	.word	0x000000c0


	//   ....[1]....
        /*0080*/ 	.word	0x00000110


	//   ....[2]....
        /*0084*/ 	.word	0x000008c0


	//----- nvinfo : EIATTR_CBANK_PARAM_SIZE
	.align		4
.L_77:
        /*0088*/ 	.byte	0x03, 0x19
        /*008a*/ 	.short	0x0028


	//----- nvinfo : EIATTR_PARAM_CBANK
	.align		4
        /*008c*/ 	.byte	0x04, 0x0a
        /*008e*/ 	.short	(.L_79 - .L_78)
	.align		4
.L_78:
        /*0090*/ 	.word	index@(.nv.constant0._Z9gauswork5PdmS_S_ii)
        /*0094*/ 	.short	0x0380
        /*0096*/ 	.short	0x0028


	//----- nvinfo : EIATTR_SW_WAR
	.align		4
.L_79:
        /*0098*/ 	.byte	0x04, 0x36
        /*009a*/ 	.short	(.L_81 - .L_80)
.L_80:
        /*009c*/ 	.word	0x00000008
.L_81:


//--------------------- .nv.info._Z9gauswork4PdmS_S_ii --------------------------
	.section	.nv.info._Z9gauswork4PdmS_S_ii,"",@"SHT_CUDA_INFO"
	.sectionflags	@""
	.align	4


	//----- nvinfo : EIATTR_CUDA_API_VERSION
	.align		4
        /*0000*/ 	.byte	0x04, 0x37
        /*0002*/ 	.short	(.L_83 - .L_82)
.L_82:
        /*0004*/ 	.word	0x00000082


	//----- nvinfo : EIATTR_KPARAM_INFO
	.align		4
.L_83:
        /*0008*/ 	.byte	0x04, 0x17
        /*000a*/ 	.short	(.L_85 - .L_84)
.L_84:
        /*000c*/ 	.word	0x00000000
        /*0010*/ 	.short	0x0005
        /*0012*/ 	.short	0x0024
        /*0014*/ 	.byte	0x00, 0xf0, 0x11, 0x00


	//----- nvinfo : EIATTR_KPARAM_INFO
	.align		4
.L_85:
        /*0018*/ 	.byte	0x04, 0x17
        /*001a*/ 	.short	(.L_87 - .L_86)
.L_86:
        /*001c*/ 	.word	0x00000000
        /*0020*/ 	.short	0x0004
        /*0022*/ 	.short	0x0020
        /*0024*/ 	.byte	0x00, 0xf0, 0x11, 0x00


	//----- nvinfo : EIATTR_KPARAM_INFO
	.align		4
.L_87:
        /*0028*/ 	.byte	0x04, 0x17
        /*002a*/ 	.short	(.L_89 - .L_88)
.L_88:
        /*002c*/ 	.word	0x00000000
        /*0030*/ 	.short	0x0003
        /*0032*/ 	.short	0x0018
        /*0034*/ 	.byte	0x00, 0xf5, 0x21, 0x00


	//----- nvinfo : EIATTR_KPARAM_INFO
	.align		4
.L_89:
        /*0038*/ 	.byte	0x04, 0x17
        /*003a*/ 	.short	(.L_91 - .L_90)
.L_90:
        /*003c*/ 	.word	0x00000000
        /*0040*/ 	.short	0x0002
        /*0042*/ 	.short	0x0010
        /*0044*/ 	.byte	0x00, 0xf5, 0x21, 0x00


	//----- nvinfo : EIATTR_KPARAM_INFO
	.align		4
.L_91:
        /*0048*/ 	.byte	0x04, 0x17
        /*004a*/ 	.short	(.L_93 - .L_92)
.L_92:
        /*004c*/ 	.word	0x00000000
        /*0050*/ 	.short	0x0001
        /*0052*/ 	.short	0x0008
        /*0054*/ 	.byte	0x00, 0xf0, 0x21, 0x00


	//----- nvinfo : EIATTR_KPARAM_INFO
	.align		4
.L_93:
        /*0058*/ 	.byte	0x04, 0x17
        /*005a*/ 	.short	(.L_95 - .L_94)
.L_94:
        /*005c*/ 	.word	0x00000000
        /*0060*/ 	.short	0x0000
        /*0062*/ 	.short	0x0000
        /*0064*/ 	.byte	0x00, 0xf5, 0x21, 0x00


	//----- nvinfo : EIATTR_SPARSE_MMA_MASK
	.align		4
.L_95:
        /*0068*/ 	.byte	0x03, 0x50
        /*006a*/ 	.short	0x0000


	//----- nvinfo : EIATTR_MAXREG_COUNT
	.align		4
        /*006c*/ 	.byte	0x03, 0x1b
        /*006e*/ 	.short	0x00ff


	//----- nvinfo : EIATTR_NUM_BARRIERS
	.align		4
        /*0070*/ 	.byte	0x02, 0x4c
        /*0072*/ 	.byte	0x01
	.zero		1


	//----- nvinfo : EIATTR_MERCURY_ISA_VERSION
	.align		4
        /*0074*/ 	.byte	0x03, 0x5f
        /*0076*/ 	.short	0x0101


	//----- nvinfo : EIATTR_VRC_CTA_INIT_COUNT
	.align		4
        /*0078*/ 	.byte	0x02, 0x4a
	.zero		1
	.zero		1


	//----- nvinfo : EIATTR_EXIT_INSTR_OFFSETS
	.align		4
        /*007c*/ 	.byte	0x04, 0x1c
        /*007e*/ 	.short	(.L_97 - .L_96)


	//   ....[0]....
.L_96:
        /*0080*/ 	.word	0x000000b0


	//   ....[1]....
        /*0084*/ 	.word	0x00000250


	//----- nvinfo : EIATTR_CRS_STACK_SIZE
	.align		4
.L_97:
        /*0088*/ 	.byte	0x04, 0x1e
        /*008a*/ 	.short	(.L_99 - .L_98)
.L_98:
        /*008c*/ 	.word	0x00000000


	//----- nvinfo : EIATTR_CBANK_PARAM_SIZE
	.align		4
.L_99:
        /*0090*/ 	.byte	0x03, 0x19
        /*0092*/ 	.short	0x0028


	//----- nvinfo : EIATTR_PARAM_CBANK
	.align		4
        /*0094*/ 	.byte	0x04, 0x0a
        /*0096*/ 	.short	(.L_101 - .L_100)
	.align		4
.L_100:
        /*0098*/ 	.word	index@(.nv.constant0._Z9gauswork4PdmS_S_ii)
        /*009c*/ 	.short	0x0380
        /*009e*/ 	.short	0x0028


	//----- nvinfo : EIATTR_SW_WAR
	.align		4
.L_101:
        /*00a0*/ 	.byte	0x04, 0x36
        /*00a2*/ 	.short	(.L_103 - .L_102)
.L_102:
        /*00a4*/ 	.word	0x00000008
.L_103:


//--------------------- .nv.info._Z9gauswork3PdmS_S_ii --------------------------
	.section	.nv.info._Z9gauswork3PdmS_S_ii,"",@"SHT_CUDA_INFO"
	.sectionflags	@""
	.align	4


	//----- nvinfo : EIATTR_CUDA_API_VERSION
	.align		4
        /*0000*/ 	.byte	0x04, 0x37
        /*0002*/ 	.short	(.L_105 - .L_104)
.L_104:
        /*0004*/ 	.word	0x00000082


	//----- nvinfo : EIATTR_KPARAM_INFO
	.align		4
.L_105:
        /*0008*/ 	.byte	0x04, 0x17
        /*000a*/ 	.short	(.L_107 - .L_106)
.L_106:
        /*000c*/ 	.word	0x00000000
        /*0010*/ 	.short	0x0005
        /*0012*/ 	.short	0x0024
        /*0014*/ 	.byte	0x00, 0xf0, 0x11, 0x00


	//----- nvinfo : EIATTR_KPARAM_INFO
	.align		4
.L_107:
        /*0018*/ 	.byte	0x04, 0x17
        /*001a*/ 	.short	(.L_109 - .L_108)
.L_108:
        /*001c*/ 	.word	0x00000000
        /*0020*/ 	.short	0x0004
        /*0022*/ 	.short	0x0020
        /*0024*/ 	.byte	0x00, 0xf0, 0x11, 0x00


	//----- nvinfo : EIATTR_KPARAM_INFO
	.align		4
.L_109:
        /*0028*/ 	.byte	0x04, 0x17
        /*002a*/ 	.short	(.L_111 - .L_110)
.L_110:
        /*002c*/ 	.word	0x00000000
        /*0030*/ 	.short	0x0003
        /*0032*/ 	.short	0x0018
        /*0034*/ 	.byte	0x00, 0xf5, 0x21, 0x00


	//----- nvinfo : EIATTR_KPARAM_INFO
	.align		4
.L_111:
        /*0038*/ 	.byte	0x04, 0x17
        /*003a*/ 	.short	(.L_113 - .L_112)
.L_112:
        /*003c*/ 	.word	0x00000000
        /*0040*/ 	.short	0x0002
        /*0042*/ 	.short	0x0010
        /*0044*/ 	.byte	0x00, 0xf5, 0x21, 0x00


	//----- nvinfo : EIATTR_KPARAM_INFO
	.align		4
.L_113:
        /*0048*/ 	.byte	0x04, 0x17
        /*004a*/ 	.short	(.L_115 - .L_114)
.L_114:
        /*004c*/ 	.word	0x00000000
        /*0050*/ 	.short	0x0001
        /*0052*/ 	.short	0x0008
        /*0054*/ 	.byte	0x00, 0xf0, 0x21, 0x00


	//----- nvinfo : EIATTR_KPARAM_INFO
	.align		4
.L_115:
        /*0058*/ 	.byte	0x04, 0x17
        /*005a*/ 	.short	(.L_117 - .L_116)
.L_116:
        /*005c*/ 	.word	0x00000000
        /*0060*/ 	.short	0x0000
        /*0062*/ 	.short	0x0000
        /*0064*/ 	.byte	0x00, 0xf5, 0x21, 0x00


	//----- nvinfo : EIATTR_SPARSE_MMA_MASK
	.align		4
.L_117:
        /*0068*/ 	.byte	0x03, 0x50
        /*006a*/ 	.short	0x0000


	//----- nvinfo : EIATTR_MAXREG_COUNT
	.align		4
        /*006c*/ 	.byte	0x03, 0x1b
        /*006e*/ 	.short	0x00ff


	//----- nvinfo : EIATTR_NUM_BARRIERS
	.align		4
        /*0070*/ 	.byte	0x02, 0x4c
        /*0072*/ 	.byte	0x01
	.zero		1


	//----- nvinfo : EIATTR_MERCURY_ISA_VERSION
	.align		4
        /*0074*/ 	.byte	0x03, 0x5f
        /*0076*/ 	.short	0x0101


	//----- nvinfo : EIATTR_VRC_CTA_INIT_COUNT
	.align		4
        /*0078*/ 	.byte	0x02, 0x4a
	.zero		1
	.zero		1


	//----- nvinfo : EIATTR_EXIT_INSTR_OFFSETS
	.align		4
        /*007c*/ 	.byte	0x04, 0x1c
        /*007e*/ 	.short	(.L_119 - .L_118)


	//   ....[0]....
.L_118:
        /*0080*/ 	.word	0x000000d0


	//   ....[1]....
        /*0084*/ 	.word	0x000009b0


	//----- nvinfo : EIATTR_CRS_STACK_SIZE
	.align		4
.L_119:
        /*0088*/ 	.byte	0x04, 0x1e
        /*008a*/ 	.short	(.L_121 - .L_120)
.L_120:
        /*008c*/ 	.word	0x00000000


	//----- nvinfo : EIATTR_CBANK_PARAM_SIZE
	.align		4
.L_121:
        /*0090*/ 	.byte	0x03, 0x19
        /*0092*/ 	.short	0x0028


	//----- nvinfo : EIATTR_PARAM_CBANK
	.align		4
        /*0094*/ 	.byte	0x04, 0x0a
        /*0096*/ 	.short	(.L_123 - .L_122)
	.align		4
.L_122:
        /*0098*/ 	.word	index@(.nv.constant0._Z9gauswork3PdmS_S_ii)
        /*009c*/ 	.short	0x0380
        /*009e*/ 	.short	0x0028


	//----- nvinfo : EIATTR_SW_WAR
	.align		4
.L_123:
        /*00a0*/ 	.byte	0x04, 0x36
        /*00a2*/ 	.short	(.L_125 - .L_124)
.L_124:
        /*00a4*/ 	.word	0x00000008
.L_125:


//--------------------- .nv.info._Z9gauswork2PdmS_S_ii --------------------------
	.section	.nv.info._Z9gauswork2PdmS_S_ii,"",@"SHT_CUDA_INFO"
	.sectionflags	@""
	.align	4


	//----- nvinfo : EIATTR_CUDA_API_VERSION
	.align		4
        /*0000*/ 	.byte	0x04, 0x37
        /*0002*/ 	.short	(.L_127 - .L_126)
.L_126:
        /*0004*/ 	.word	0x00000082


	//----- nvinfo : EIATTR_KPARAM_INFO
	.align		4
.L_127:
        /*0008*/ 	.byte	0x04, 0x17
        /*000a*/ 	.short	(.L_129 - .L_128)
.L_128:
        /*000c*/ 	.word	0x00000000
        /*0010*/ 	.short	0x0005
        /*0012*/ 	.short	0x0024
        /*0014*/ 	.byte	0x00, 0xf0, 0x11, 0x00


	//----- nvinfo : EIATTR_KPARAM_INFO
	.align		4
.L_129:
        /*0018*/ 	.byte	0x04, 0x17
        /*001a*/ 	.short	(.L_131 - .L_130)
.L_130:
        /*001c*/ 	.word	0x00000000
        /*0020*/ 	.short	0x0004
        /*0022*/ 	.short	0x0020
        /*0024*/ 	.byte	0x00, 0xf0, 0x11, 0x00


	//----- nvinfo : EIATTR_KPARAM_INFO
	.align		4
.L_131:
        /*0028*/ 	.byte	0x04, 0x17
        /*002a*/ 	.short	(.L_133 - .L_132)
.L_132:
        /*002c*/ 	.word	0x00000000
        /*0030*/ 	.short	0x0003
        /*0032*/ 	.short	0x0018
        /*0034*/ 	.byte	0x00, 0xf5, 0x21, 0x00


	//----- nvinfo : EIATTR_KPARAM_INFO
	.align		4
.L_133:
        /*0038*/ 	.byte	0x04, 0x17
        /*003a*/ 	.short	(.L_135 - .L_134)
.L_134:
        /*003c*/ 	.word	0x00000000
        /*0040*/ 	.short	0x0002
        /*0042*/ 	.short	0x0010
        /*0044*/ 	.byte	0x00, 0xf5, 0x21, 0x00


	//----- nvinfo : EIATTR_KPARAM_INFO
	.align		4
.L_135:
        /*0048*/ 	.byte	0x04, 0x17
        /*004a*/ 	.short	(.L_137 - .L_136)
.L_136:
        /*004c*/ 	.word	0x00000000
        /*0050*/ 	.short	0x0001
        /*0052*/ 	.short	0x0008
        /*0054*/ 	.byte	0x00, 0xf0, 0x21, 0x00


	//----- nvinfo : EIATTR_KPARAM_INFO
	.align		4
.L_137:
        /*0058*/ 	.byte	0x04, 0x17
        /*005a*/ 	.short	(.L_139 - .L_138)
.L_138:
        /*005c*/ 	.word	0x00000000
        /*0060*/ 	.short	0x0000
        /*0062*/ 	.short	0x0000
        /*0064*/ 	.byte	0x00, 0xf5, 0x21, 0x00


	//----- nvinfo : EIATTR_SPARSE_MMA_MASK
	.align		4
.L_139:
        /*0068*/ 	.byte	0x03, 0x50
        /*006a*/ 	.short	0x0000


	//----- nvinfo : EIATTR_MAXREG_COUNT
	.align		4
        /*006c*/ 	.byte	0x03, 0x1b
        /*006e*/ 	.short	0x00ff


	//----- nvinfo : EIATTR_NUM_BARRIERS
	.align		4
        /*0070*/ 	.byte	0x02, 0x4c
        /*0072*/ 	.byte	0x01
	.zero		1


	//----- nvinfo : EIATTR_MERCURY_ISA_VERSION
	.align		4
        /*0074*/ 	.byte	0x03, 0x5f
        /*0076*/ 	.short	0x0101


	//----- nvinfo : EIATTR_VRC_CTA_INIT_COUNT
	.align		4
        /*0078*/ 	.byte	0x02, 0x4a
	.zero		1
	.zero		1


	//----- nvinfo : EIATTR_EXIT_INSTR_OFFSETS
	.align		4
        /*007c*/ 	.byte	0x04, 0x1c
        /*007e*/ 	.short	(.L_141 - .L_140)


	//   ....[0]....
.L_140:
        /*0080*/ 	.word	0x000000b0


	//   ....[1]....
        /*0084*/ 	.word	0x000003e0


	//----- nvinfo : EIATTR_CRS_STACK_SIZE
	.align		4
.L_141:
        /*0088*/ 	.byte	0x04, 0x1e
        /*008a*/ 	.short	(.L_143 - .L_142)
.L_142:
        /*008c*/ 	.word	0x00000000


	//----- nvinfo : EIATTR_CBANK_PARAM_SIZE
	.align		4
.L_143:
        /*0090*/ 	.byte	0x03, 0x19
        /*0092*/ 	.short	0x0028


	//----- nvinfo : EIATTR_PARAM_CBANK
	.align		4
        /*0094*/ 	.byte	0x04, 0x0a
        /*0096*/ 	.short	(.L_145 - .L_144)
	.align		4
.L_144:
        /*0098*/ 	.word	index@(.nv.constant0._Z9gauswork2PdmS_S_ii)
        /*009c*/ 	.short	0x0380
        /*009e*/ 	.short	0x0028


	//----- nvinfo : EIATTR_SW_WAR
	.align		4
.L_145:
        /*00a0*/ 	.byte	0x04, 0x36
        /*00a2*/ 	.short	(.L_147 - .L_146)
.L_146:
        /*00a4*/ 	.word	0x00000008
.L_147:


//--------------------- .nv.info._Z9gauswork1PdmS_S_ii --------------------------
	.section	.nv.info._Z9gauswork1PdmS_S_ii,"",@"SHT_CUDA_INFO"
	.sectionflags	@""
	.align	4


	//----- nvinfo : EIATTR_CUDA_API_VERSION
	.align		4
        /*0000*/ 	.byte	0x04, 0x37
        /*0002*/ 	.short	(.L_149 - .L_148)
.L_148:
        /*0004*/ 	.word	0x00000082


	//----- nvinfo : EIATTR_KPARAM_INFO
	.align		4
.L_149:
        /*0008*/ 	.byte	0x04, 0x17
        /*000a*/ 	.short	(.L_151 - .L_150)
.L_150:
        /*000c*/ 	.word	0x00000000
        /*0010*/ 	.short	0x0005
        /*0012*/ 	.short	0x0024
        /*0014*/ 	.byte	0x00, 0xf0, 0x11, 0x00


	//----- nvinfo : EIATTR_KPARAM_INFO
	.align		4
.L_151:
        /*0018*/ 	.byte	0x04, 0x17
        /*001a*/ 	.short	(.L_153 - .L_152)
.L_152:
        /*001c*/ 	.word	0x00000000
        /*0020*/ 	.short	0x0004
        /*0022*/ 	.short	0x0020
        /*0024*/ 	.byte	0x00, 0xf0, 0x11, 0x00


	//----- nvinfo : EIATTR_KPARAM_INFO
	.align		4
.L_153:
        /*0028*/ 	.byte	0x04, 0x17
        /*002a*/ 	.short	(.L_155 - .L_154)
.L_154:
        /*002c*/ 	.word	0x00000000
        /*0030*/ 	.short	0x0003
        /*0032*/ 	.short	0x0018
        /*0034*/ 	.byte	0x00, 0xf5, 0x21, 0x00


	//----- nvinfo : EIATTR_KPARAM_INFO
	.align		4
.L_155:
        /*0038*/ 	.byte	0x04, 0x17
        /*003a*/ 	.short	(.L_157 - .L_156)
.L_156:
        /*003c*/ 	.word	0x00000000
        /*0040*/ 	.short	0x0002
        /*0042*/ 	.short	0x0010
        /*0044*/ 	.byte	0x00, 0xf5, 0x21, 0x00


	//----- nvinfo : EIATTR_KPARAM_INFO
	.align		4
.L_157:
        /*0048*/ 	.byte	0x04, 0x17
        /*004a*/ 	.short	(.L_159 - .L_158)
.L_158:
        /*004c*/ 	.word	0x00000000
        /*0050*/ 	.short	0x0001
        /*0052*/ 	.short	0x0008
        /*0054*/ 	.byte	0x00, 0xf0, 0x21, 0x00


	//----- nvinfo : EIATTR_KPARAM_INFO
	.align		4
.L_159:
        /*0058*/ 	.byte	0x04, 0x17
        /*005a*/ 	.short	(.L_161 - .L_160)
.L_160:
        /*005c*/ 	.word	0x00000000
        /*0060*/ 	.short	0x0000
        /*0062*/ 	.short	0x0000
        /*0064*/ 	.byte	0x00, 0xf5, 0x21, 0x00


	//----- nvinfo : EIATTR_SPARSE_MMA_MASK
	.align		4
.L_161:
        /*0068*/ 	.byte	0x03, 0x50
        /*006a*/ 	.short	0x0000


	//----- nvinfo : EIATTR_MAXREG_COUNT
	.align		4
        /*006c*/ 	.byte	0x03, 0x1b
        /*006e*/ 	.short	0x00ff


	//----- nvinfo : EIATTR_NUM_BARRIERS
	.align		4
        /*0070*/ 	.byte	0x02, 0x4c
        /*0072*/ 	.byte	0x01
	.zero		1


	//----- nvinfo : EIATTR_MERCURY_ISA_VERSION
	.align		4
        /*0074*/ 	.byte	0x03, 0x5f
        /*0076*/ 	.short	0x0101


	//----- nvinfo : EIATTR_VRC_CTA_INIT_COUNT
	.align		4
        /*0078*/ 	.byte	0x02, 0x4a
	.zero		1
	.zero		1


	//----- nvinfo : EIATTR_EXIT_INSTR_OFFSETS
	.align		4
        /*007c*/ 	.byte	0x04, 0x1c
        /*007e*/ 	.short	(.L_163 - .L_162)


	//   ....[0]....
.L_162:
        /*0080*/ 	.word	0x000000b0


	//   ....[1]....
        /*0084*/ 	.word	0x00000370


	//----- nvinfo : EIATTR_CRS_STACK_SIZE
	.align		4
.L_163:
        /*0088*/ 	.byte	0x04, 0x1e
        /*008a*/ 	.short	(.L_165 - .L_164)
.L_164:
        /*008c*/ 	.word	0x00000000


	//----- nvinfo : EIATTR_CBANK_PARAM_SIZE
	.align		4
.L_165:
        /*0090*/ 	.byte	0x03, 0x19
        /*0092*/ 	.short	0x0028


	//----- nvinfo : EIATTR_PARAM_CBANK
	.align		4
        /*0094*/ 	.byte	0x04, 0x0a
        /*0096*/ 	.short	(.L_167 - .L_166)
	.align		4
.L_166:
        /*0098*/ 	.word	index@(.nv.constant0._Z9gauswork1PdmS_S_ii)
        /*009c*/ 	.short	0x0380
        /*009e*/ 	.short	0x0028


	//----- nvinfo : EIATTR_SW_WAR
	.align		4
.L_167:
        /*00a0*/ 	.byte	0x04, 0x36
        /*00a2*/ 	.short	(.L_169 - .L_168)
.L_168:
        /*00a4*/ 	.word	0x00000008
.L_169:


//--------------------- .nv.callgraph             --------------------------
	.section	.nv.callgraph,"",@"SHT_CUDA_CALLGRAPH"
	.align	4
	.sectionentsize	8
	.align		4
        /*0000*/ 	.word	0x00000000
	.align		4
        /*0004*/ 	.word	0xffffffff
	.align		4
        /*0008*/ 	.word	0x00000000
	.align		4
        /*000c*/ 	.word	0xfffffffe
	.align		4
        /*0010*/ 	.word	0x00000000
	.align		4
        /*0014*/ 	.word	0xfffffffd
	.align		4
        /*0018*/ 	.word	0x00000000
	.align		4
        /*001c*/ 	.word	0xfffffffc


//--------------------- .text._Z9gauswork6PdmS_S_ii --------------------------
	.section	.text._Z9gauswork6PdmS_S_ii,"ax",@progbits
	.align	128
        .global         _Z9gauswork6PdmS_S_ii
        .type           _Z9gauswork6PdmS_S_ii,@function
        .size           _Z9gauswork6PdmS_S_ii,(.L_x_51 - _Z9gauswork6PdmS_S_ii)
        .other          _Z9gauswork6PdmS_S_ii,@"STO_CUDA_ENTRY STV_DEFAULT"
_Z9gauswork6PdmS_S_ii:
.text._Z9gauswork6PdmS_S_ii:
[----:B------:R-:W0:Y:S01]  /*0000*/  LDC R1, c[0x0][0x37c] ;  /* 0x0000df00ff017b82 */ /* 0x000e220000000800 */
[----:B------:R-:W1:Y:S07]  /*0010*/  S2R R2, SR_TID.Y ;  /* 0x0000000000027919 */ /* 0x000e6e0000002200 */
[----:B------:R-:W2:Y:S01]  /*0020*/  LDC R0, c[0x0][0x360] ;  /* 0x0000d800ff007b82 */ /* 0x000ea20000000800 */
[----:B0-----:R-:W-:Y:S01]  /*0030*/  VIADD R1, R1, 0xffff8000 ;  /* 0xffff800001017836 */ /* 0x001fe20000000000 */
[----:B------:R-:W2:Y:S06]  /*0040*/  S2R R5, SR_TID.X ;  /* 0x0000000000057919 */ /* 0x000eac0000002100 */
[----:B------:R-:W1:Y:S08]  /*0050*/  S2UR UR5, SR_CTAID.Y ;  /* 0x00000000000579c3 */ /* 0x000e700000002600 */
[----:B------:R-:W1:Y:S08]  /*0060*/  LDC R3, c[0x0][0x364] ;  /* 0x0000d900ff037b82 */ /* 0x000e700000000800 */
[----:B------:R-:W2:Y:S01]  /*0070*/  S2UR UR4, SR_CTAID.X ;  /* 0x00000000000479c3 */ /* 0x000ea20000002500 */
[----:B-1----:R-:W-:-:S05]  /*0080*/  IMAD R3, R3, UR5, R2 ;  /* 0x0000000503037c24 */ /* 0x002fca000f8e0202 */
[----:B------:R-:W-:Y:S01]  /*0090*/  ISETP.GT.U32.AND P0, PT, R3, 0xfff, PT ;  /* 0x00000fff0300780c */ /* 0x000fe20003f04070 */
[----:B--2---:R-:W-:-:S05]  /*00a0*/  IMAD R0, R0, UR4, R5 ;  /* 0x0000000400007c24 */ /* 0x004fca000f8e0205 */
[----:B------:R-:W-:-:S13]  /*00b0*/  ISETP.GT.OR P0, PT, R0, 0xfff, P0 ;  /* 0x00000fff0000780c */ /* 0x000fda0000704670 */
[----:B------:R-:W-:Y:S05]  /*00c0*/  @P0 EXIT ;  /* 0x000000000000094d */ /* 0x000fea0003800000 */
[----:B------:R-:W0:Y:S01]  /*00d0*/  LDC R2, c[0x0][0x3a4] ;  /* 0x0000e900ff027b82 */ /* 0x000e220000000800 */
[----:B------:R-:W-:Y:S01]  /*00e0*/  BSSY.RECONVERGENT B0, `(.L_x_0) ;  /* 0x000007e000007945 */ /* 0x000fe20003800200 */
[----:B0-----:R-:W-:-:S04]  /*00f0*/  ISETP.GE.AND P0, PT, R3, R2, PT ;  /* 0x000000020300720c */ /* 0x001fc80003f06270 */
[----:B------:R-:W-:-:S13]  /*0100*/  ISETP.NE.OR P0, PT, R0, R3, P0 ;  /* 0x000000030000720c */ /* 0x000fda0000705670 */
[----:B------:R-:W-:Y:S05]  /*0110*/  @P0 BRA `(.L_x_1) ;  /* 0x0000000400e80947 */ /* 0x000fea0003800000 */
[C---:B------:R-:W-:Y:S01]  /*0120*/  ISETP.GE.U32.AND P1, PT, R2.reuse, 0x7, PT ;  /* 0x000000070200780c */ /* 0x040fe20003f26070 */
[----:B------:R-:W-:Y:S01]  /*0130*/  VIADD R3, R2, 0x1 ;  /* 0x0000000102037836 */ /* 0x000fe20000000000 */
[----:B------:R-:W0:Y:S01]  /*0140*/  LDCU.64 UR4, c[0x0][0x358] ;  /* 0x00006b00ff0477ac */ /* 0x000e220008000a00 */
[----:B------:R-:W-:-:S03]  /*0150*/  HFMA2 R4, -RZ, RZ, 0, 0 ;  /* 0x00000000ff047431 */ /* 0x000fc600000001ff */
[----:B------:R-:W-:-:S04]  /*0160*/  LOP3.LUT R12, R3, 0x7, RZ, 0xc0, !PT ;  /* 0x00000007030c7812 */ /* 0x000fc800078ec0ff */
[----:B------:R-:W-:-:S03]  /*0170*/  ISETP.NE.AND P0, PT, R12, RZ, PT ;  /* 0x000000ff0c00720c */ /* 0x000fc60003f05270 */
[----:B------:R-:W-:Y:S10]  /*0180*/  @!P1 BRA `(.L_x_2) ;  /* 0x0000000000ec9947 */ /* 0x000ff40003800000 */
[----:B------:R-:W1:Y:S01]  /*0190*/  LDCU.64 UR18, c[0x0][0x388] ;  /* 0x00007100ff1277ac */ /* 0x000e620008000a00 */
[----:B------:R-:W-:Y:S01]  /*01a0*/  LOP3.LUT R4, R3, 0xfffffff8, RZ, 0xc0, !PT ;  /* 0xfffffff803047812 */ /* 0x000fe200078ec0ff */
[----:B------:R-:W-:Y:S01]  /*01b0*/  VIADD R5, R1, 0x20 ;  /* 0x0000002001057836 */ /* 0x000fe20000000000 */
[----:B------:R-:W2:Y:S03]  /*01c0*/  LDCU.64 UR14, c[0x0][0x380] ;  /* 0x00007000ff0e77ac */ /* 0x000ea60008000a00 */
[----:B------:R-:W-:Y:S01]  /*01d0*/  IMAD.MOV R6, RZ, RZ, -R4 ;  /* 0x000000ffff067224 */ /* 0x000fe200078e0a04 */
[----:B-1----:R-:W-:Y:S02]  /*01e0*/  USHF.L.U64.HI UR17, UR18, 0x3, UR19 ;  /* 0x0000000312117899 */ /* 0x002fe40008010213 */
[----:B------:R-:W-:-:S12]  /*01f0*/  USHF.L.U64.HI UR16, UR18, 0x1, UR19 ;  /* 0x0000000112107899 */ /* 0x000fd80008010213 */
.L_x_3:
[----:B--2---:R-:W-:Y:S02]  /*0200*/  ULEA UR9, UP0, UR18, UR14, 0x1 ;  /* 0x0000000e12097291 */ /* 0x004fe4000f8008ff */
[----:B------:R-:W-:Y:S01]  /*0210*/  MOV R8, UR14 ;  /* 0x0000000e00087c02 */ /* 0x000fe20008000f00 */
[----:B------:R-:W-:Y:S01]  /*0220*/  IMAD.U32 R9, RZ, RZ, UR15 ;  /* 0x0000000fff097e24 */ /* 0x000fe2000f8e00ff */
[----:B------:R-:W-:Y:S01]  /*0230*/  IADD3 R6, PT, PT, R6, 0x8, RZ ;  /* 0x0000000806067810 */ /* 0x000fe20007ffe0ff */
[----:B------:R-:W-:Y:S02]  /*0240*/  UIADD3.X UR11, UPT, UPT, UR15, UR16, URZ, UP0, !UPT ;  /* 0x000000100f0b7290 */ /* 0x000fe400087fe4ff */
[----:B------:R-:W-:Y:S02]  /*0250*/  UIADD3 UR6, UP1, UPT, UR9, UR18, URZ ;  /* 0x0000001209067290 */ /* 0x000fe4000ff3e0ff */
[----:B------:R-:W-:Y:S01]  /*0260*/  MOV R7, UR9 ;  /* 0x0000000900077c02 */ /* 0x000fe20008000f00 */
[----:B------:R-:W-:Y:S01]  /*0270*/  UIADD3 UR10, UP0, UPT, UR14, UR18, URZ ;  /* 0x000000120e0a7290 */ /* 0x000fe2000ff1e0ff */
[----:B------:R-:W-:Y:S01]  /*0280*/  ISETP.NE.AND P1, PT, R6, RZ, PT ;  /* 0x000000ff0600720c */ /* 0x000fe20003f25270 */
[----:B------:R-:W-:-:S02]  /*0290*/  UIADD3.X UR8, UPT, UPT, UR11, UR19, URZ, UP1, !UPT ;  /* 0x000000130b087290 */ /* 0x000fc40008ffe4ff */
[----:B------:R-:W-:Y:S01]  /*02a0*/  IMAD.U32 R14, RZ, RZ, UR11 ;  /* 0x0000000bff0e7e24 */ /* 0x000fe2000f8e00ff */
[----:B------:R-:W-:Y:S02]  /*02b0*/  UIADD3 UR7, UP1, UPT, UR6, UR18, URZ ;  /* 0x0000001206077290 */ /* 0x000fe4000ff3e0ff */
[----:B------:R-:W-:Y:S01]  /*02c0*/  MOV R13, UR6 ;  /* 0x00000006000d7c02 */ /* 0x000fe20008000f00 */
[----:B------:R-:W-:Y:S01]  /*02d0*/  UIADD3.X UR13, UPT, UPT, UR15, UR19, URZ, UP0, !UPT ;  /* 0x000000130f0d7290 */ /* 0x000fe200087fe4ff */
[----:B------:R-:W-:Y:S01]  /*02e0*/  IMAD.U32 R10, RZ, RZ, UR10 ;  /* 0x0000000aff0a7e24 */ /* 0x000fe2000f8e00ff */
[----:B------:R-:W-:Y:S02]  /*02f0*/  UIADD3.X UR12, UPT, UPT, UR8, UR19, URZ, UP1, !UPT ;  /* 0x00000013080c7290 */ /* 0x000fe40008ffe4ff */
[----:B------:R-:W-:Y:S01]  /*0300*/  IMAD.U32 R16, RZ, RZ, UR8 ;  /* 0x00000008ff107e24 */ /* 0x000fe2000f8e00ff */
[----:B------:R-:W-:Y:S01]  /*0310*/  UIADD3 UR10, UP0, UPT, UR7, UR18, URZ ;  /* 0x00000012070a7290 */ /* 0x000fe2000ff1e0ff */
[----:B------:R-:W-:-:S03]  /*0320*/  IMAD.U32 R11, RZ, RZ, UR13 ;  /* 0x0000000dff0b7e24 */ /* 0x000fc6000f8e00ff */
[----:B------:R-:W-:Y:S02]  /*0330*/  UIADD3.X UR11, UPT, UPT, UR12, UR19, URZ, UP0, !UPT ;  /* 0x000000130c0b7290 */ /* 0x000fe400087fe4ff */
[----:B------:R-:W-:Y:S01]  /*0340*/  UIADD3 UR8, UP0, UPT, UR10, UR18, URZ ;  /* 0x000000120a087290 */ /* 0x000fe2000ff1e0ff */
[----:B------:R1:W-:Y:S03]  /*0350*/  STL.128 [R5+-0x20], R8 ;  /* 0xffffe00805007387 */ /* 0x0003e60000100c00 */
[----:B------:R-:W-:Y:S02]  /*0360*/  UIADD3.X UR9, UPT, UPT, UR11, UR19, URZ, UP0, !UPT ;  /* 0x000000130b097290 */ /* 0x000fe400087fe4ff */
[----:B------:R-:W-:Y:S02]  /*0370*/  UIADD3 UR6, UP0, UPT, UR8, UR18, URZ ;  /* 0x0000001208067290 */ /* 0x000fe4000ff1e0ff */
[----:B------:R-:W-:-:S02]  /*0380*/  IMAD.U32 R15, RZ, RZ, UR8 ;  /* 0x00000008ff0f7e24 */ /* 0x000fc4000f8e00ff */
[----:B------:R-:W-:Y:S02]  /*0390*/  IMAD.U32 R18, RZ, RZ, UR9 ;  /* 0x00000009ff127e24 */ /* 0x000fe4000f8e00ff */
[----:B------:R-:W-:Y:S01]  /*03a0*/  MOV R17, UR6 ;  /* 0x0000000600117c02 */ /* 0x000fe20008000f00 */
[----:B-1----:R-:W-:Y:S01]  /*03b0*/  IMAD.MOV.U32 R8, RZ, RZ, R7 ;  /* 0x000000ffff087224 */ /* 0x002fe200078e0007 */
[----:B------:R-:W-:Y:S01]  /*03c0*/  MOV R9, R14 ;  /* 0x0000000e00097202 */ /* 0x000fe20000000f00 */
[----:B------:R-:W-:Y:S01]  /*03d0*/  IMAD.MOV.U32 R10, RZ, RZ, R13 ;  /* 0x000000ffff0a7224 */ /* 0x000fe200078e000d */
[----:B------:R-:W-:Y:S01]  /*03e0*/  MOV R7, UR7 ;  /* 0x0000000700077c02 */ /* 0x000fe20008000f00 */
[----:B------:R-:W-:Y:S01]  /*03f0*/  IMAD.MOV.U32 R11, RZ, RZ, R16 ;  /* 0x000000ffff0b7224 */ /* 0x000fe200078e0010 */
[----:B------:R-:W-:Y:S01]  /*0400*/  MOV R16, UR11 ;  /* 0x0000000b00107c02 */ /* 0x000fe20008000f00 */
[----:B------:R-:W-:Y:S01]  /*0410*/  IMAD.U32 R13, RZ, RZ, UR10 ;  /* 0x0000000aff0d7e24 */ /* 0x000fe2000f8e00ff */
[----:B------:R-:W-:Y:S01]  /*0420*/  UIADD3.X UR7, UPT, UPT, UR9, UR19, URZ, UP0, !UPT ;  /* 0x0000001309077290 */ /* 0x000fe200087fe4ff */
[----:B------:R-:W-:Y:S01]  /*0430*/  IMAD.U32 R14, RZ, RZ, UR12 ;  /* 0x0000000cff0e7e24 */ /* 0x000fe2000f8e00ff */
[----:B------:R1:W-:Y:S01]  /*0440*/  STL.128 [R5+-0x10], R8 ;  /* 0xfffff00805007387 */ /* 0x0003e20000100c00 */
[----:B------:R-:W-:-:S03]  /*0450*/  ULEA UR14, UP0, UR18, UR14, 0x3 ;  /* 0x0000000e120e7291 */ /* 0x000fc6000f8018ff */
[----:B------:R-:W-:Y:S01]  /*0460*/  IMAD.U32 R20, RZ, RZ, UR7 ;  /* 0x00000007ff147e24 */ /* 0x000fe2000f8e00ff */
[----:B------:R-:W-:Y:S01]  /*0470*/  UIADD3.X UR15, UPT, UPT, UR15, UR17, URZ, UP0, !UPT ;  /* 0x000000110f0f7290 */ /* 0x000fe200087fe4ff */
[----:B-1----:R-:W-:Y:S01]  /*0480*/  MOV R8, R7 ;  /* 0x0000000700087202 */ /* 0x002fe20000000f00 */
[----:B------:R-:W-:Y:S01]  /*0490*/  IMAD.MOV.U32 R9, RZ, RZ, R14 ;  /* 0x000000ffff097224 */ /* 0x000fe200078e000e */
[----:B------:R-:W-:Y:S01]  /*04a0*/  MOV R10, R13 ;  /* 0x0000000d000a7202 */ /* 0x000fe20000000f00 */
[----:B------:R-:W-:-:S05]  /*04b0*/  IMAD.MOV.U32 R11, RZ, RZ, R16 ;  /* 0x000000ffff0b7224 */ /* 0x000fca00078e0010 */
[----:B------:R1:W-:Y:S02]  /*04c0*/  STL.128 [R5], R8 ;  /* 0x0000000805007387 */ /* 0x0003e40000100c00 */
[----:B-1----:R-:W-:Y:S01]  /*04d0*/  MOV R8, R15 ;  /* 0x0000000f00087202 */ /* 0x002fe20000000f00 */
[----:B------:R-:W-:Y:S01]  /*04e0*/  IMAD.MOV.U32 R9, RZ, RZ, R18 ;  /* 0x000000ffff097224 */ /* 0x000fe200078e0012 */
[----:B------:R-:W-:Y:S01]  /*04f0*/  MOV R10, R17 ;  /* 0x00000011000a7202 */ /* 0x000fe20000000f00 */
[----:B------:R-:W-:-:S05]  /*0500*/  IMAD.MOV.U32 R11, RZ, RZ, R20 ;  /* 0x000000ffff0b7224 */ /* 0x000fca00078e0014 */
[----:B------:R1:W-:Y:S02]  /*0510*/  STL.128 [R5+0x10], R8 ;  /* 0x0000100805007387 */ /* 0x0003e40000100c00 */
[----:B-1----:R-:W-:Y:S01]  /*0520*/  VIADD R5, R5, 0x40 ;  /* 0x0000004005057836 */ /* 0x002fe20000000000 */
[----:B------:R-:W-:Y:S06]  /*0530*/  @P1 BRA `(.L_x_3) ;  /* 0xfffffffc00301947 */ /* 0x000fec000383ffff */
.L_x_2:
[----:B------:R-:W-:Y:S05]  /*0540*/  @!P0 BRA `(.L_x_4) ;  /* 0x0000000000ac8947 */ /* 0x000fea0003800000 */
[----:B------:R-:W-:Y:S02]  /*0550*/  ISETP.GE.U32.AND P1, PT, R12, 0x4, PT ;  /* 0x000000040c00780c */ /* 0x000fe40003f26070 */
[----:B------:R-:W-:-:S11]  /*0560*/  LOP3.LUT P0, R5, R3, 0x3, RZ, 0xc0, !PT ;  /* 0x0000000303057812 */ /* 0x000fd6000780c0ff */
[----:B------:R-:W-:Y:S05]  /*0570*/  @!P1 BRA `(.L_x_5) ;  /* 0x0000000000489947 */ /* 0x000fea0003800000 */
[----:B------:R-:W1:Y:S01]  /*0580*/  LDC.64 R8, c[0x0][0x380] ;  /* 0x0000e000ff087b82 */ /* 0x000e620000000a00 */
[----:B------:R-:W1:Y:S01]  /*0590*/  LDCU.64 UR6, c[0x0][0x388] ;  /* 0x00007100ff0677ac */ /* 0x000e620008000a00 */
[C---:B------:R-:W-:Y:S01]  /*05a0*/  LEA R3, R4.reuse, R1, 0x3 ;  /* 0x0000000104037211 */ /* 0x040fe200078e18ff */
[----:B-1----:R-:W-:-:S04]  /*05b0*/  IMAD.WIDE.U32 R8, R4, UR6, R8 ;  /* 0x0000000604087c25 */ /* 0x002fc8000f8e0008 */
[----:B------:R-:W-:Y:S01]  /*05c0*/  IMAD R9, R4, UR7, R9 ;  /* 0x0000000704097c24 */ /* 0x000fe2000f8e0209 */
[----:B------:R-:W-:Y:S01]  /*05d0*/  IADD3 R10, P1, PT, R8, UR6, RZ ;  /* 0x00000006080a7c10 */ /* 0x000fe2000ff3e0ff */
[----:B------:R-:W-:-:S03]  /*05e0*/  VIADD R4, R4, 0x4 ;  /* 0x0000000404047836 */ /* 0x000fc60000000000 */
[----:B------:R-:W-:Y:S02]  /*05f0*/  IADD3.X R11, PT, PT, R9, UR7, RZ, P1, !PT ;  /* 0x00000007090b7c10 */ /* 0x000fe40008ffe4ff */
[----:B------:R-:W-:-:S03]  /*0600*/  IADD3 R12, P1, PT, R10, UR6, RZ ;  /* 0x000000060a0c7c10 */ /* 0x000fc6000ff3e0ff */
[----:B------:R1:W-:Y:S01]  /*0610*/  STL.128 [R3], R8 ;  /* 0x0000000803007387 */ /* 0x0003e20000100c00 */
[----:B------:R-:W-:Y:S02]  /*0620*/  IADD3.X R13, PT, PT, R11, UR7, RZ, P1, !PT ;  /* 0x000000070b0d7c10 */ /* 0x000fe40008ffe4ff */
[----:B------:R-:W-:-:S04]  /*0630*/  IADD3 R6, P1, PT, R12, UR6, RZ ;  /* 0x000000060c067c10 */ /* 0x000fc8000ff3e0ff */
[----:B------:R-:W-:Y:S01]  /*0640*/  IADD3.X R7, PT, PT, R13, UR7, RZ, P1, !PT ;  /* 0x000000070d077c10 */ /* 0x000fe20008ffe4ff */
[----:B-1----:R-:W-:Y:S01]  /*0650*/  IMAD.MOV.U32 R8, RZ, RZ, R12 ;  /* 0x000000ffff087224 */ /* 0x002fe200078e000c */
[----:B------:R-:W-:Y:S01]  /*0660*/  MOV R9, R13 ;  /* 0x0000000d00097202 */ /* 0x000fe20000000f00 */
[----:B------:R-:W-:Y:S01]  /*0670*/  IMAD.MOV.U32 R10, RZ, RZ, R6 ;  /* 0x000000ffff0a7224 */ /* 0x000fe200078e0006 */
[----:B------:R-:W-:-:S05]  /*0680*/  MOV R11, R7 ;  /* 0x00000007000b7202 */ /* 0x000fca0000000f00 */
[----:B------:R1:W-:Y:S02]  /*0690*/  STL.128 [R3+0x10], R8 ;  /* 0x0000100803007387 */ /* 0x0003e40000100c00 */
.L_x_5:
[----:B------:R-:W-:Y:S05]  /*06a0*/  @!P0 BRA `(.L_x_4) ;  /* 0x0000000000548947 */ /* 0x000fea0003800000 */
[----:B------:R-:W-:Y:S02]  /*06b0*/  ISETP.NE.AND P1, PT, R5, 0x1, PT ;  /* 0x000000010500780c */ /* 0x000fe40003f25270 */
[----:B-1----:R-:W-:-:S04]  /*06c0*/  LOP3.LUT R3, R2, 0x1, RZ, 0xc0, !PT ;  /* 0x0000000102037812 */ /* 0x002fc800078ec0ff */
[----:B------:R-:W-:-:S07]  /*06d0*/  ISETP.NE.U32.AND P0, PT, R3, 0x1, PT ;  /* 0x000000010300780c */ /* 0x000fce0003f05070 */
[----:B------:R-:W-:Y:S06]  /*06e0*/  @!P1 BRA `(.L_x_6) ;  /* 0x0000000000289947 */ /* 0x000fec0003800000 */
[----:B------:R-:W1:Y:S01]  /*06f0*/  LDC.64 R6, c[0x0][0x380] ;  /* 0x0000e000ff067b82 */ /* 0x000e620000000a00 */
[----:B------:R-:W1:Y:S01]  /*0700*/  LDCU.64 UR6, c[0x0][0x388] ;  /* 0x00007100ff0677ac */ /* 0x000e620008000a00 */
[C---:B------:R-:W-:Y:S01]  /*0710*/  LEA R3, R4.reuse, R1, 0x3 ;  /* 0x0000000104037211 */ /* 0x040fe200078e18ff */
[----:B-1----:R-:W-:-:S04]  /*0720*/  IMAD.WIDE.U32 R6, R4, UR6, R6 ;  /* 0x0000000604067c25 */ /* 0x002fc8000f8e0006 */
[----:B------:R-:W-:Y:S01]  /*0730*/  IMAD R9, R4, UR7, R7 ;  /* 0x0000000704097c24 */ /* 0x000fe2000f8e0207 */
[----:B------:R-:W-:Y:S01]  /*0740*/  IADD3 R10, P1, PT, R6, UR6, RZ ;  /* 0x00000006060a7c10 */ /* 0x000fe2000ff3e0ff */
[----:B------:R-:W-:Y:S01]  /*0750*/  IMAD.MOV.U32 R8, RZ, RZ, R6 ;  /* 0x000000ffff087224 */ /* 0x000fe200078e0006 */
[----:B------:R-:W-:Y:S02]  /*0760*/  IADD3 R4, PT, PT, R4, 0x2, RZ ;  /* 0x0000000204047810 */ /* 0x000fe40007ffe0ff */
[----:B------:R-:W-:-:S05]  /*0770*/  IADD3.X R11, PT, PT, R9, UR7, RZ, P1, !PT ;  /* 0x00000007090b7c10 */ /* 0x000fca0008ffe4ff */
[----:B------:R1:W-:Y:S04]  /*0780*/  STL.128 [R3], R8 ;  /* 0x0000000803007387 */ /* 0x0003e80000100c00 */
.L_x_6:
[----:B------:R-:W-:Y:S05]  /*0790*/  @!P0 BRA `(.L_x_4) ;  /* 0x0000000000188947 */ /* 0x000fea0003800000 */
[----:B------:R-:W2:Y:S01]  /*07a0*/  LDC.64 R6, c[0x0][0x380] ;  /* 0x0000e000ff067b82 */ /* 0x000ea20000000a00 */
[----:B------:R-:W2:Y:S01]  /*07b0*/  LDCU.64 UR6, c[0x0][0x388] ;  /* 0x00007100ff0677ac */ /* 0x000ea20008000a00 */
[C---:B-1----:R-:W-:Y:S02]  /*07c0*/  IMAD R3, R4.reuse, 0x8, R1 ;  /* 0x0000000804037824 */ /* 0x042fe400078e0201 */
[----:B--2---:R-:W-:-:S04]  /*07d0*/  IMAD.WIDE.U32 R6, R4, UR6, R6 ;  /* 0x0000000604067c25 */ /* 0x004fc8000f8e0006 */
[----:B------:R-:W-:-:S05]  /*07e0*/  IMAD R7, R4, UR7, R7 ;  /* 0x0000000704077c24 */ /* 0x000fca000f8e0207 */
[----:B------:R2:W-:Y:S02]  /*07f0*/  STL.64 [R3], R6 ;  /* 0x0000000603007387 */ /* 0x0005e40000100a00 */
.L_x_4:
[----:B------:R-:W-:Y:S01]  /*0800*/  LEA R12, R0, R1, 0x3 ;  /* 0x00000001000c7211 */ /* 0x000fe200078e18ff */
[----:B------:R-:W1:Y:S04]  /*0810*/  LDC.64 R4, c[0x0][0x390] ;  /* 0x0000e400ff047b82 */ /* 0x000e680000000a00 */
[----:B--2---:R-:W2:Y:S01]  /*0820*/  LDL.64 R6, [R12] ;  /* 0x000000000c067983 */ /* 0x004ea20000100a00 */
[----:B-1----:R-:W-:-:S04]  /*0830*/  IMAD.WIDE.U32 R10, R2, 0x8, R4 ;  /* 0x00000008020a7825 */ /* 0x002fc800078e0004 */
[----:B------:R-:W-:Y:S02]  /*0840*/  IMAD.WIDE.U32 R4, R0, 0x8, R4 ;  /* 0x0000000800047825 */ /* 0x000fe400078e0004 */
[----:B0-----:R-:W3:Y:S02]  /*0850*/  LDG.E.64 R10, desc[UR4][R10.64] ;  /* 0x000000040a0a7981 */ /* 0x001ee4000c1e1b00 */
[----:B--2---:R-:W-:Y:S02]  /*0860*/  IMAD.WIDE.U32 R6, R2, 0x8, R6 ;  /* 0x0000000802067825 */ /* 0x004fe400078e0006 */
[----:B------:R-:W3:Y:S04]  /*0870*/  LDG.E.64 R2, desc[UR4][R4.64] ;  /* 0x0000000404027981 */ /* 0x000ee8000c1e1b00 */
[----:B------:R-:W3:Y:S02]  /*0880*/  LD.E.64 R8, desc[UR4][R6.64] ;  /* 0x0000000406087980 */ /* 0x000ee4000c101b00 */
[----:B---3--:R-:W-:-:S07]  /*0890*/  DFMA R2, -R8, R10, R2 ;  /* 0x0000000a0802722b */ /* 0x008fce0000000102 */
[----:B------:R0:W-:Y:S04]  /*08a0*/  STG.E.64 desc[UR4][R4.64], R2 ;  /* 0x0000000204007986 */ /* 0x0001e8000c101b04 */
[----:B------:R0:W-:Y:S02]  /*08b0*/  ST.E.64 desc[UR4][R6.64], RZ ;  /* 0x000000ff06007985 */ /* 0x0001e4000c101b04 */
.L_x_1:
[----:B------:R-:W-:Y:S05]  /*08c0*/  BSYNC.RECONVERGENT B0 ;  /* 0x0000000000007941 */ /* 0x000fea0003800200 */
.L_x_0:
[----:B------:R-:W-:Y:S06]  /*08d0*/  BAR.SYNC.DEFER_BLOCKING 0x0 ;  /* 0x0000000000007b1d */ /* 0x000fec0000010000 */
[----:B------:R-:W-:Y:S05]  /*08e0*/  EXIT ;  /* 0x000000000000794d */ /* 0x000fea0003800000 */
.L_x_7:
[----:B------:R-:W-:-:S00]  /*08f0*/  BRA `(.L_x_7) ;  /* 0xfffffffc00fc7947 */ /* 0x000fc0000383ffff */
[----:B------:R-:W-:-:S00]  /*0900*/  NOP ;  /* 0x0000000000007918 */ /* 0x000fc00000000000 */
[----:B------:R-:W-:-:S00]  /*0910*/  NOP ;  /* 0x0000000000007918 */ /* 0x000fc00000000000 */
[----:B------:R-:W-:-:S00]  /*0920*/  NOP ;  /* 0x0000000000007918 */ /* 0x000fc00000000000 */
[----:B------:R-:W-:-:S00]  /*0930*/  NOP ;  /* 0x0000000000007918 */ /* 0x000fc00000000000 */
[----:B------:R-:W-:-:S00]  /*0940*/  NOP ;  /* 0x0000000000007918 */ /* 0x000fc00000000000 */
[----:B------:R-:W-:-:S00]  /*0950*/  NOP ;  /* 0x0000000000007918 */ /* 0x000fc00000000000 */
[----:B------:R-:W-:-:S00]  /*0960*/  NOP ;  /* 0x0000000000007918 */ /* 0x000fc00000000000 */
[----:B------:R-:W-:-:S00]  /*0970*/  NOP ;  /* 0x0000000000007918 */ /* 0x000fc00000000000 */
.L_x_51:


//--------------------- .text._Z9gauswork5PdmS_S_ii --------------------------
	.section	.text._Z9gauswork5PdmS_S_ii,"ax",@progbits
	.align	128
        .global         _Z9gauswork5PdmS_S_ii
        .type           _Z9gauswork5PdmS_S_ii,@function
        .size           _Z9gauswork5PdmS_S_ii,(.L_x_52 - _Z9gauswork5PdmS_S_ii)
        .other          _Z9gauswork5PdmS_S_ii,@"STO_CUDA_ENTRY STV_DEFAULT"
_Z9gauswork5PdmS_S_ii:
.text._Z9gauswork5PdmS_S_ii:
        /* <DEDUP_REMOVED lines=13> */
[----:B------:R-:W0:Y:S02]  /*00d0*/  LDC.64 R2, c[0x0][0x3a0] ;  /* 0x0000e800ff027b82 */ /* 0x000e240000000a00 */
[----:B0-----:R-:W-:-:S04]  /*00e0*/  ISETP.GT.AND P0, PT, R4, R3, PT ;  /* 0x000000030400720c */ /* 0x001fc80003f04270 */
[----:B------:R-:W-:-:S04]  /*00f0*/  ISETP.GE.OR P0, PT, R0, R3, !P0 ;  /* 0x000000030000720c */ /* 0x000fc80004706670 */
[----:B------:R-:W-:-:S13]  /*0100*/  ISETP.GT.OR P0, PT, R4, R2, P0 ;  /* 0x000000020400720c */ /* 0x000fda0000704670 */
[----:B------:R-:W-:Y:S05]  /*0110*/  @P0 EXIT ;  /* 0x000000000000094d */ /* 0x000fea0003800000 */
[C---:B------:R-:W-:Y:S01]  /*0120*/  ISETP.GE.U32.AND P0, PT, R3.reuse, 0x7, PT ;  /* 0x000000070300780c */ /* 0x040fe20003f06070 */
[----:B------:R-:W-:Y:S02]  /*0130*/  HFMA2 R2, -RZ, RZ, 0, 0 ;  /* 0x00000000ff027431 */ /* 0x000fe400000001ff */
[----:B------:R-:W-:-:S10]  /*0140*/  VIADD R5, R3, 0x1 ;  /* 0x0000000103057836 */ /* 0x000fd40000000000 */
[----:B------:R-:W-:Y:S05]  /*0150*/  @!P0 BRA `(.L_x_8) ;  /* 0x0000000000ec8947 */ /* 0x000fea0003800000 */
[----:B------:R-:W0:Y:S01]  /*0160*/  LDCU.64 UR16, c[0x0][0x388] ;  /* 0x00007100ff1077ac */ /* 0x000e220008000a00 */
[----:B------:R-:W-:Y:S01]  /*0170*/  LOP3.LUT R2, R5, 0xfffffff8, RZ, 0xc0, !PT ;  /* 0xfffffff805027812 */ /* 0x000fe200078ec0ff */
[----:B------:R-:W-:Y:S01]  /*0180*/  VIADD R7, R1, 0x20 ;  /* 0x0000002001077836 */ /* 0x000fe20000000000 */
[----:B------:R-:W1:Y:S03]  /*0190*/  LDCU.64 UR12, c[0x0][0x380] ;  /* 0x00007000ff0c77ac */ /* 0x000e660008000a00 */
[----:B------:R-:W-:Y:S01]  /*01a0*/  IMAD.MOV R6, RZ, RZ, -R2 ;  /* 0x000000ffff067224 */ /* 0x000fe200078e0a02 */
[----:B0-----:R-:W-:Y:S02]  /*01b0*/  USHF.L.U64.HI UR15, UR16, 0x3, UR17 ;  /* 0x00000003100f7899 */ /* 0x001fe40008010211 */
[----:B------:R-:W-:-:S12]  /*01c0*/  USHF.L.U64.HI UR14, UR16, 0x1, UR17 ;  /* 0x00000001100e7899 */ /* 0x000fd80008010211 */
.L_x_9:
[----:B-1----:R-:W-:Y:S02]  /*01d0*/  ULEA UR7, UP0, UR16, UR12, 0x1 ;  /* 0x0000000c10077291 */ /* 0x002fe4000f8008ff */
[----:B------:R-:W-:Y:S01]  /*01e0*/  MOV R8, UR12 ;  /* 0x0000000c00087c02 */ /* 0x000fe20008000f00 */
[----:B------:R-:W-:Y:S01]  /*01f0*/  IMAD.U32 R9, RZ, RZ, UR13 ;  /* 0x0000000dff097e24 */ /* 0x000fe2000f8e00ff */
[----:B------:R-:W-:Y:S01]  /*0200*/  UIADD3.X UR9, UPT, UPT, UR13, UR14, URZ, UP0, !UPT ;  /* 0x0000000e0d097290 */ /* 0x000fe200087fe4ff */
[----:B------:R-:W-:Y:S01]  /*0210*/  VIADD R6, R6, 0x8 ;  /* 0x0000000806067836 */ /* 0x000fe20000000000 */
[----:B------:R-:W-:Y:S02]  /*0220*/  UIADD3 UR4, UP1, UPT, UR7, UR16, URZ ;  /* 0x0000001007047290 */ /* 0x000fe4000ff3e0ff */
[----:B------:R-:W-:Y:S01]  /*0230*/  MOV R12, UR7 ;  /* 0x00000007000c7c02 */ /* 0x000fe20008000f00 */
[----:B------:R-:W-:Y:S02]  /*0240*/  UIADD3 UR8, UP0, UPT, UR12, UR16, URZ ;  /* 0x000000100c087290 */ /* 0x000fe4000ff1e0ff */
        /* <DEDUP_REMOVED lines=9> */
[----:B------:R-:W-:Y:S01]  /*02e0*/  ISETP.NE.AND P0, PT, R6, RZ, PT ;  /* 0x000000ff0600720c */ /* 0x000fe20003f05270 */
[----:B------:R-:W-:-:S02]  /*02f0*/  IMAD.U32 R11, RZ, RZ, UR11 ;  /* 0x0000000bff0b7e24 */ /* 0x000fc4000f8e00ff */
        /* <DEDUP_REMOVED lines=8> */
[----:B0-----:R-:W-:Y:S01]  /*0380*/  IMAD.MOV.U32 R8, RZ, RZ, R12 ;  /* 0x000000ffff087224 */ /* 0x001fe200078e000c */
[----:B------:R-:W-:Y:S01]  /*0390*/  MOV R9, R13 ;  /* 0x0000000d00097202 */ /* 0x000fe20000000f00 */
[----:B------:R-:W-:Y:S01]  /*03a0*/  IMAD.MOV.U32 R10, RZ, RZ, R14 ;  /* 0x000000ffff0a7224 */ /* 0x000fe200078e000e */
[----:B------:R-:W-:Y:S01]  /*03b0*/  MOV R12, UR5 ;  /* 0x00000005000c7c02 */ /* 0x000fe20008000f00 */
[----:B------:R-:W-:Y:S01]  /*03c0*/  IMAD.MOV.U32 R11, RZ, RZ, R15 ;  /* 0x000000ffff0b7224 */ /* 0x000fe200078e000f */
[----:B------:R-:W-:Y:S01]  /*03d0*/  UIADD3.X UR5, UPT, UPT, UR7, UR17, URZ, UP0, !UPT ;  /* 0x0000001107057290 */ /* 0x000fe200087fe4ff */
[----:B------:R-:W-:Y:S01]  /*03e0*/  IMAD.U32 R13, RZ, RZ, UR10 ;  /* 0x0000000aff0d7e24 */ /* 0x000fe2000f8e00ff */
[----:B------:R-:W-:Y:S01]  /*03f0*/  MOV R15, UR9 ;  /* 0x00000009000f7c02 */ /* 0x000fe20008000f00 */
[----:B------:R-:W-:Y:S01]  /*0400*/  IMAD.U32 R14, RZ, RZ, UR8 ;  /* 0x00000008ff0e7e24 */ /* 0x000fe2000f8e00ff */
[----:B------:R0:W-:Y:S01]  /*0410*/  STL.128 [R7+-0x10], R8 ;  /* 0xfffff00807007387 */ /* 0x0001e20000100c00 */
[----:B------:R-:W-:Y:S01]  /*0420*/  ULEA UR12, UP0, UR16, UR12, 0x3 ;  /* 0x0000000c100c7291 */ /* 0x000fe2000f8018ff */
[----:B------:R-:W-:-:S03]  /*0430*/  IMAD.U32 R19, RZ, RZ, UR5 ;  /* 0x00000005ff137e24 */ /* 0x000fc6000f8e00ff */
[----:B------:R-:W-:Y:S01]  /*0440*/  UIADD3.X UR13, UPT, UPT, UR13, UR15, URZ, UP0, !UPT ;  /* 0x0000000f0d0d7290 */ /* 0x000fe200087fe4ff */
[----:B0-----:R-:W-:Y:S01]  /*0450*/  IMAD.MOV.U32 R8, RZ, RZ, R12 ;  /* 0x000000ffff087224 */ /* 0x001fe200078e000c */
[----:B------:R-:W-:Y:S01]  /*0460*/  MOV R9, R13 ;  /* 0x0000000d00097202 */ /* 0x000fe20000000f00 */
[----:B------:R-:W-:Y:S01]  /*0470*/  IMAD.MOV.U32 R10, RZ, RZ, R14 ;  /* 0x000000ffff0a7224 */ /* 0x000fe200078e000e */
[----:B------:R-:W-:-:S05]  /*0480*/  MOV R11, R15 ;  /* 0x0000000f000b7202 */ /* 0x000fca0000000f00 */
[----:B------:R0:W-:Y:S02]  /*0490*/  STL.128 [R7], R8 ;  /* 0x0000000807007387 */ /* 0x0001e40000100c00 */
[----:B0-----:R-:W-:Y:S01]  /*04a0*/  IMAD.MOV.U32 R8, RZ, RZ, R16 ;  /* 0x000000ffff087224 */ /* 0x001fe200078e0010 */
[----:B------:R-:W-:Y:S01]  /*04b0*/  MOV R9, R17 ;  /* 0x0000001100097202 */ /* 0x000fe20000000f00 */
[----:B------:R-:W-:Y:S01]  /*04c0*/  IMAD.MOV.U32 R10, RZ, RZ, R18 ;  /* 0x000000ffff0a7224 */ /* 0x000fe200078e0012 */
[----:B------:R-:W-:-:S05]  /*04d0*/  MOV R11, R19 ;  /* 0x00000013000b7202 */ /* 0x000fca0000000f00 */
[----:B------:R0:W-:Y:S02]  /*04e0*/  STL.128 [R7+0x10], R8 ;  /* 0x0000100807007387 */ /* 0x0001e40000100c00 */
[----:B0-----:R-:W-:Y:S01]  /*04f0*/  IADD3 R7, PT, PT, R7, 0x40, RZ ;  /* 0x0000004007077810 */ /* 0x001fe20007ffe0ff */
[----:B------:R-:W-:Y:S06]  /*0500*/  @P0 BRA `(.L_x_9) ;  /* 0xfffffffc00300947 */ /* 0x000fec000383ffff */
.L_x_8:
[----:B------:R-:W-:Y:S01]  /*0510*/  LOP3.LUT R6, R5, 0x7, RZ, 0xc0, !PT ;  /* 0x0000000705067812 */ /* 0x000fe200078ec0ff */
[----:B------:R-:W0:Y:S03]  /*0520*/  LDCU.64 UR4, c[0x0][0x358] ;  /* 0x00006b00ff0477ac */ /* 0x000e260008000a00 */
[----:B------:R-:W-:-:S13]  /*0530*/  ISETP.NE.AND P0, PT, R6, RZ, PT ;  /* 0x000000ff0600720c */ /* 0x000fda0003f05270 */
[----:B------:R-:W-:Y:S05]  /*0540*/  @!P0 BRA `(.L_x_10) ;  /* 0x0000000000ac8947 */ /* 0x000fea0003800000 */
[----:B------:R-:W-:Y:S02]  /*0550*/  ISETP.GE.U32.AND P1, PT, R6, 0x4, PT ;  /* 0x000000040600780c */ /* 0x000fe40003f26070 */
[----:B------:R-:W-:-:S11]  /*0560*/  LOP3.LUT P0, R6, R5, 0x3, RZ, 0xc0, !PT ;  /* 0x0000000305067812 */ /* 0x000fd6000780c0ff */
[----:B------:R-:W-:Y:S05]  /*0570*/  @!P1 BRA `(.L_x_11) ;  /* 0x0000000000489947 */ /* 0x000fea0003800000 */
[----:B------:R-:W1:Y:S01]  /*0580*/  LDC.64 R8, c[0x0][0x380] ;  /* 0x0000e000ff087b82 */ /* 0x000e620000000a00 */
[----:B------:R-:W1:Y:S01]  /*0590*/  LDCU.64 UR6, c[0x0][0x388] ;  /* 0x00007100ff0677ac */ /* 0x000e620008000a00 */
[C---:B------:R-:W-:Y:S02]  /*05a0*/  IMAD R5, R2.reuse, 0x8, R1 ;  /* 0x0000000802057824 */ /* 0x040fe400078e0201 */
[----:B-1----:R-:W-:-:S04]  /*05b0*/  IMAD.WIDE.U32 R8, R2, UR6, R8 ;  /* 0x0000000602087c25 */ /* 0x002fc8000f8e0008 */
[----:B------:R-:W-:Y:S01]  /*05c0*/  IMAD R9, R2, UR7, R9 ;  /* 0x0000000702097c24 */ /* 0x000fe2000f8e0209 */
[----:B------:R-:W-:Y:S02]  /*05d0*/  IADD3 R10, P1, PT, R8, UR6, RZ ;  /* 0x00000006080a7c10 */ /* 0x000fe4000ff3e0ff */
[----:B------:R-:W-:Y:S02]  /*05e0*/  IADD3 R2, PT, PT, R2, 0x4, RZ ;  /* 0x0000000402027810 */ /* 0x000fe40007ffe0ff */
[----:B------:R-:W-:Y:S02]  /*05f0*/  IADD3.X R11, PT, PT, R9, UR7, RZ, P1, !PT ;  /* 0x00000007090b7c10 */ /* 0x000fe40008ffe4ff */
[----:B------:R-:W-:-:S03]  /*0600*/  IADD3 R13, P1, PT, R10, UR6, RZ ;  /* 0x000000060a0d7c10 */ /* 0x000fc6000ff3e0ff */
[----:B------:R1:W-:Y:S01]  /*0610*/  STL.128 [R5], R8 ;  /* 0x0000000805007387 */ /* 0x0003e20000100c00 */
[----:B------:R-:W-:Y:S02]  /*0620*/  IADD3.X R14, PT, PT, R11, UR7, RZ, P1, !PT ;  /* 0x000000070b0e7c10 */ /* 0x000fe40008ffe4ff */
[----:B------:R-:W-:-:S04]  /*0630*/  IADD3 R7, P1, PT, R13, UR6, RZ ;  /* 0x000000060d077c10 */ /* 0x000fc8000ff3e0ff */
[----:B------:R-:W-:Y:S02]  /*0640*/  IADD3.X R12, PT, PT, R14, UR7, RZ, P1, !PT ;  /* 0x000000070e0c7c10 */ /* 0x000fe40008ffe4ff */
[----:B-1----:R-:W-:Y:S01]  /*0650*/  MOV R8, R13 ;  /* 0x0000000d00087202 */ /* 0x002fe20000000f00 */
[----:B------:R-:W-:Y:S01]  /*0660*/  IMAD.MOV.U32 R9, RZ, RZ, R14 ;  /* 0x000000ffff097224 */ /* 0x000fe200078e000e */
[----:B------:R-:W-:Y:S01]  /*0670*/  MOV R10, R7 ;  /* 0x00000007000a7202 */ /* 0x000fe20000000f00 */
[----:B------:R-:W-:-:S05]  /*0680*/  IMAD.MOV.U32 R11, RZ, RZ, R12 ;  /* 0x000000ffff0b7224 */ /* 0x000fca00078e000c */
[----:B------:R1:W-:Y:S02]  /*0690*/  STL.128 [R5+0x10], R8 ;  /* 0x0000100805007387 */ /* 0x0003e40000100c00 */
.L_x_11:
[----:B------:R-:W-:Y:S05]  /*06a0*/  @!P0 BRA `(.L_x_10) ;  /* 0x0000000000548947 */ /* 0x000fea0003800000 */
[----:B------:R-:W-:Y:S02]  /*06b0*/  ISETP.NE.AND P1, PT, R6, 0x1, PT ;  /* 0x000000010600780c */ /* 0x000fe40003f25270 */
[----:B-1----:R-:W-:-:S04]  /*06c0*/  LOP3.LUT R5, R3, 0x1, RZ, 0xc0, !PT ;  /* 0x0000000103057812 */ /* 0x002fc800078ec0ff */
[----:B------:R-:W-:-:S07]  /*06d0*/  ISETP.NE.U32.AND P0, PT, R5, 0x1, PT ;  /* 0x000000010500780c */ /* 0x000fce0003f05070 */
[----:B------:R-:W-:Y:S06]  /*06e0*/  @!P1 BRA `(.L_x_12) ;  /* 0x0000000000289947 */ /* 0x000fec0003800000 */
[----:B------:R-:W1:Y:S01]  /*06f0*/  LDC.64 R6, c[0x0][0x380] ;  /* 0x0000e000ff067b82 */ /* 0x000e620000000a00 */
[----:B------:R-:W1:Y:S01]  /*0700*/  LDCU.64 UR6, c[0x0][0x388] ;  /* 0x00007100ff0677ac */ /* 0x000e620008000a00 */
[C---:B------:R-:W-:Y:S02]  /*0710*/  IMAD R5, R2.reuse, 0x8, R1 ;  /* 0x0000000802057824 */ /* 0x040fe400078e0201 */
[----:B-1----:R-:W-:-:S04]  /*0720*/  IMAD.WIDE.U32 R6, R2, UR6, R6 ;  /* 0x0000000602067c25 */ /* 0x002fc8000f8e0006 */
[----:B------:R-:W-:Y:S01]  /*0730*/  IMAD R9, R2, UR7, R7 ;  /* 0x0000000702097c24 */ /* 0x000fe2000f8e0207 */
[----:B------:R-:W-:Y:S01]  /*0740*/  IADD3 R10, P1, PT, R6, UR6, RZ ;  /* 0x00000006060a7c10 */ /* 0x000fe2000ff3e0ff */
[----:B------:R-:W-:Y:S01]  /*0750*/  VIADD R2, R2, 0x2 ;  /* 0x0000000202027836 */ /* 0x000fe20000000000 */
[----:B------:R-:W-:Y:S02]  /*0760*/  MOV R8, R6 ;  /* 0x0000000600087202 */ /* 0x000fe40000000f00 */
[----:B------:R-:W-:-:S05]  /*0770*/  IADD3.X R11, PT, PT, R9, UR7, RZ, P1, !PT ;  /* 0x00000007090b7c10 */ /* 0x000fca0008ffe4ff */
[----:B------:R1:W-:Y:S04]  /*0780*/  STL.128 [R5], R8 ;  /* 0x0000000805007387 */ /* 0x0003e80000100c00 */
.L_x_12:
[----:B------:R-:W-:Y:S05]  /*0790*/  @!P0 BRA `(.L_x_10) ;  /* 0x0000000000188947 */ /* 0x000fea0003800000 */
[----:B------:R-:W2:Y:S01]  /*07a0*/  LDC.64 R6, c[0x0][0x380] ;  /* 0x0000e000ff067b82 */ /* 0x000ea20000000a00 */
[----:B------:R-:W2:Y:S01]  /*07b0*/  LDCU.64 UR6, c[0x0][0x388] ;  /* 0x00007100ff0677ac */ /* 0x000ea20008000a00 */
[C---:B-1----:R-:W-:Y:S01]  /*07c0*/  LEA R5, R2.reuse, R1, 0x3 ;  /* 0x0000000102057211 */ /* 0x042fe200078e18ff */
[----:B--2---:R-:W-:-:S04]  /*07d0*/  IMAD.WIDE.U32 R6, R2, UR6, R6 ;  /* 0x0000000602067c25 */ /* 0x004fc8000f8e0006 */
[----:B------:R-:W-:-:S05]  /*07e0*/  IMAD R7, R2, UR7, R7 ;  /* 0x0000000702077c24 */ /* 0x000fca000f8e0207 */
[----:B------:R2:W-:Y:S02]  /*07f0*/  STL.64 [R5], R6 ;  /* 0x0000000605007387 */ /* 0x0005e40000100a00 */
.L_x_10:
[----:B------:R-:W-:Y:S01]  /*0800*/  IMAD R0, R0, 0x8, R1 ;  /* 0x0000000800007824 */ /* 0x000fe200078e0201 */
[----:B-12---:R-:W-:-:S04]  /*0810*/  LEA R5, R3, R1, 0x3 ;  /* 0x0000000103057211 */ /* 0x006fc800078e18ff */
[----:B------:R-:W2:Y:S04]  /*0820*/  LDL.64 R6, [R0] ;  /* 0x0000000000067983 */ /* 0x000ea80000100a00 */
[----:B------:R-:W3:Y:S01]  /*0830*/  LDL.64 R10, [R5] ;  /* 0x00000000050a7983 */ /* 0x000ee20000100a00 */
[----:B--2---:R-:W-:-:S04]  /*0840*/  IMAD.WIDE.U32 R8, R3, 0x8, R6 ;  /* 0x0000000803087825 */ /* 0x004fc800078e0006 */
[C---:B---3--:R-:W-:Y:S02]  /*0850*/  IMAD.WIDE R10, R4.reuse, 0x8, R10 ;  /* 0x00000008040a7825 */ /* 0x048fe400078e020a */
[----:B0-----:R-:W2:Y:S02]  /*0860*/  LD.E.64 R8, desc[UR4][R8.64] ;  /* 0x0000000408087980 */ /* 0x001ea4000c101b00 */
[----:B------:R-:W-:Y:S02]  /*0870*/  IMAD.WIDE R6, R4, 0x8, R6 ;  /* 0x0000000804067825 */ /* 0x000fe400078e0206 */
[----:B------:R-:W2:Y:S04]  /*0880*/  LD.E.64 R10, desc[UR4][R10.64] ;  /* 0x000000040a0a7980 */ /* 0x000ea8000c101b00 */
[----:B------:R-:W2:Y:S02]  /*0890*/  LD.E.64 R2, desc[UR4][R6.64] ;  /* 0x0000000406027980 */ /* 0x000ea4000c101b00 */
[----:B--2---:R-:W-:-:S07]  /*08a0*/  DFMA R2, -R8, R10, R2 ;  /* 0x0000000a0802722b */ /* 0x004fce0000000102 */
[----:B------:R-:W-:Y:S01]  /*08b0*/  ST.E.64 desc[UR4][R6.64], R2 ;  /* 0x0000000206007985 */ /* 0x000fe2000c101b04 */
[----:B------:R-:W-:Y:S05]  /*08c0*/  EXIT ;  /* 0x000000000000794d */ /* 0x000fea0003800000 */
.L_x_13:
        /* <DEDUP_REMOVED lines=11> */
.L_x_52:


//--------------------- .text._Z9gauswork4PdmS_S_ii --------------------------
	.section	.text._Z9gauswork4PdmS_S_ii,"ax",@progbits
	.align	128
        .global         _Z9gauswork4PdmS_S_ii
        .type           _Z9gauswork4PdmS_S_ii,@function
        .size           _Z9gauswork4PdmS_S_ii,(.L_x_53 - _Z9gauswork4PdmS_S_ii)
        .other          _Z9gauswork4PdmS_S_ii,@"STO_CUDA_ENTRY STV_DEFAULT"
_Z9gauswork4PdmS_S_ii:
.text._Z9gauswork4PdmS_S_ii:
[----:B------:R-:W-:Y:S01]  /*0000*/  LDC R1, c[0x0][0x37c] ;  /* 0x0000df00ff017b82 */ /* 0x000fe20000000800 */
[----:B------:R-:W0:Y:S07]  /*0010*/  S2R R3, SR_TID.Y ;  /* 0x0000000000037919 */ /* 0x000e2e0000002200 */
[----:B------:R-:W1:Y:S01]  /*0020*/  LDC R9, c[0x0][0x360] ;  /* 0x0000d800ff097b82 */ /* 0x000e620000000800 */
[----:B------:R-:W1:Y:S07]  /*0030*/  S2R R2, SR_TID.X ;  /* 0x0000000000027919 */ /* 0x000e6e0000002100 */
[----:B------:R-:W0:Y:S08]  /*0040*/  S2UR UR5, SR_CTAID.Y ;  /* 0x00000000000579c3 */ /* 0x000e300000002600 */
[----:B------:R-:W0:Y:S08]  /*0050*/  LDC R0, c[0x0][0x364] ;  /* 0x0000d900ff007b82 */ /* 0x000e300000000800 */
[----:B------:R-:W1:Y:S01]  /*0060*/  S2UR UR4, SR_CTAID.X ;  /* 0x00000000000479c3 */ /* 0x000e620000002500 */
[----:B0-----:R-:W-:-:S05]  /*0070*/  IMAD R0, R0, UR5, R3 ;  /* 0x0000000500007c24 */ /* 0x001fca000f8e0203 */
[----:B------:R-:W-:Y:S01]  /*0080*/  ISETP.GT.U32.AND P0, PT, R0, 0xfff, PT ;  /* 0x00000fff0000780c */ /* 0x000fe20003f04070 */
[----:B-1----:R-:W-:-:S05]  /*0090*/  IMAD R9, R9, UR4, R2 ;  /* 0x0000000409097c24 */ /* 0x002fca000f8e0202 */
[----:B------:R-:W-:-:S13]  /*00a0*/  ISETP.GT.OR P0, PT, R9, 0xfff, P0 ;  /* 0x00000fff0900780c */ /* 0x000fda0000704670 */
[----:B------:R-:W-:Y:S05]  /*00b0*/  @P0 EXIT ;  /* 0x000000000000094d */ /* 0x000fea0003800000 */
[----:B------:R-:W0:Y:S01]  /*00c0*/  LDC.64 R12, c[0x0][0x3a0] ;  /* 0x0000e800ff0c7b82 */ /* 0x000e220000000a00 */
[----:B------:R-:W-:Y:S01]  /*00d0*/  BSSY.RECONVERGENT B0, `(.L_x_14) ;  /* 0x0000016000007945 */ /* 0x000fe20003800200 */
[----:B0-----:R-:W-:-:S04]  /*00e0*/  ISETP.GT.AND P0, PT, R0, R13, PT ;  /* 0x0000000d0000720c */ /* 0x001fc80003f04270 */
[----:B------:R-:W-:-:S04]  /*00f0*/  ISETP.NE.OR P0, PT, R9, R0, !P0 ;  /* 0x000000000900720c */ /* 0x000fc80004705670 */
[----:B------:R-:W-:-:S13]  /*0100*/  ISETP.GE.OR P0, PT, R0, R12, P0 ;  /* 0x0000000c0000720c */ /* 0x000fda0000706670 */
[----:B------:R-:W-:Y:S05]  /*0110*/  @P0 BRA `(.L_x_15) ;  /* 0x0000000000440947 */ /* 0x000fea0003800000 */
[----:B------:R-:W0:Y:S01]  /*0120*/  LDC.64 R2, c[0x0][0x380] ;  /* 0x0000e000ff027b82 */ /* 0x000e220000000a00 */
[----:B------:R-:W0:Y:S01]  /*0130*/  LDCU.64 UR6, c[0x0][0x388] ;  /* 0x00007100ff0677ac */ /* 0x000e220008000a00 */
[----:B------:R-:W1:Y:S06]  /*0140*/  LDCU.64 UR4, c[0x0][0x358] ;  /* 0x00006b00ff0477ac */ /* 0x000e6c0008000a00 */
[----:B------:R-:W2:Y:S08]  /*0150*/  LDC.64 R10, c[0x0][0x390] ;  /* 0x0000e400ff0a7b82 */ /* 0x000eb00000000a00 */
[----:B------:R-:W3:Y:S01]  /*0160*/  LDC.64 R4, c[0x0][0x398] ;  /* 0x0000e600ff047b82 */ /* 0x000ee20000000a00 */
[----:B0-----:R-:W-:-:S04]  /*0170*/  IMAD.WIDE.U32 R2, R9, UR6, R2 ;  /* 0x0000000609027c25 */ /* 0x001fc8000f8e0002 */
[----:B------:R-:W-:Y:S01]  /*0180*/  IMAD R7, R9, UR7, R3 ;  /* 0x0000000709077c24 */ /* 0x000fe2000f8e0203 */
[----:B------:R-:W-:Y:S01]  /*0190*/  MOV R6, R2 ;  /* 0x0000000200067202 */ /* 0x000fe20000000f00 */
[----:B--2---:R-:W-:-:S04]  /*01a0*/  IMAD.WIDE R10, R13, 0x8, R10 ;  /* 0x000000080d0a7825 */ /* 0x004fc800078e020a */
[----:B------:R-:W-:Y:S02]  /*01b0*/  IMAD.WIDE R6, R13, 0x8, R6 ;  /* 0x000000080d067825 */ /* 0x000fe400078e0206 */
[----:B-1----:R-:W2:Y:S02]  /*01c0*/  LDG.E.64 R10, desc[UR4][R10.64] ;  /* 0x000000040a0a7981 */ /* 0x002ea4000c1e1b00 */
[----:B---3--:R-:W-:Y:S02]  /*01d0*/  IMAD.WIDE.U32 R2, R9, 0x8, R4 ;  /* 0x0000000809027825 */ /* 0x008fe400078e0004 */
[----:B------:R-:W2:Y:S04]  /*01e0*/  LDG.E.64 R8, desc[UR4][R6.64] ;  /* 0x0000000406087981 */ /* 0x000ea8000c1e1b00 */
[----:B------:R-:W2:Y:S02]  /*01f0*/  LDG.E.64 R4, desc[UR4][R2.64] ;  /* 0x0000000402047981 */ /* 0x000ea4000c1e1b00 */
[----:B--2---:R-:W-:-:S07]  /*0200*/  DFMA R4, -R8, R10, R4 ;  /* 0x0000000a0804722b */ /* 0x004fce0000000104 */
[----:B------:R0:W-:Y:S04]  /*0210*/  STG.E.64 desc[UR4][R2.64], R4 ;  /* 0x0000000402007986 */ /* 0x0001e8000c101b04 */
[----:B------:R0:W-:Y:S02]  /*0220*/  STG.E.64 desc[UR4][R6.64], RZ ;  /* 0x000000ff06007986 */ /* 0x0001e4000c101b04 */
.L_x_15:
[----:B------:R-:W-:Y:S05]  /*0230*/  BSYNC.RECONVERGENT B0 ;  /* 0x0000000000007941 */ /* 0x000fea0003800200 */
.L_x_14:
[----:B------:R-:W-:Y:S06]  /*0240*/  BAR.SYNC.DEFER_BLOCKING 0x0 ;  /* 0x0000000000007b1d */ /* 0x000fec0000010000 */
[----:B------:R-:W-:Y:S05]  /*0250*/  EXIT ;  /* 0x000000000000794d */ /* 0x000fea0003800000 */
.L_x_16:
        /* <DEDUP_REMOVED lines=10> */
.L_x_53:


//--------------------- .text._Z9gauswork3PdmS_S_ii --------------------------
	.section	.text._Z9gauswork3PdmS_S_ii,"ax",@progbits
	.align	128
        .global         _Z9gauswork3PdmS_S_ii
        .type           _Z9gauswork3PdmS_S_ii,@function
        .size           _Z9gauswork3PdmS_S_ii,(.L_x_54 - _Z9gauswork3PdmS_S_ii)
        .other          _Z9gauswork3PdmS_S_ii,@"STO_CUDA_ENTRY STV_DEFAULT"
_Z9gauswork3PdmS_S_ii:
.text._Z9gauswork3PdmS_S_ii:
[----:B------:R-:W0:Y:S01]  /*0000*/  LDC R1, c[0x0][0x37c] ;  /* 0x0000df00ff017b82 */ /* 0x000e220000000800 */
[----:B------:R-:W1:Y:S07]  /*0010*/  S2R R7, SR_TID.Y ;  /* 0x0000000000077919 */ /* 0x000e6e0000002200 */
[----:B------:R-:W2:Y:S01]  /*0020*/  S2UR UR4, SR_CTAID.Y ;  /* 0x00000000000479c3 */ /* 0x000ea20000002600 */
[----:B0-----:R-:W-:Y:S01]  /*0030*/  IADD3 R1, PT, PT, R1, -0x8000, RZ ;  /* 0xffff800001017810 */ /* 0x001fe20007ffe0ff */
[----:B------:R-:W0:Y:S06]  /*0040*/  S2R R5, SR_TID.X ;  /* 0x0000000000057919 */ /* 0x000e2c0000002100 */
[----:B------:R-:W0:Y:S01]  /*0050*/  LDC R0, c[0x0][0x360] ;  /* 0x0000d800ff007b82 */ /* 0x000e220000000800 */
[----:B------:R-:W2:Y:S07]  /*0060*/  LDCU UR5, c[0x0][0x364] ;  /* 0x00006c80ff0577ac */ /* 0x000eae0008000800 */
[----:B------:R-:W0:Y:S01]  /*0070*/  S2UR UR6, SR_CTAID.X ;  /* 0x00000000000679c3 */ /* 0x000e220000002500 */
[----:B--2---:R-:W-:-:S06]  /*0080*/  UIMAD UR4, UR4, UR5, URZ ;  /* 0x00000005040472a4 */ /* 0x004fcc000f8e02ff */
[----:B-1----:R-:W-:-:S04]  /*0090*/  IADD3 R3, PT, PT, R7, UR4, RZ ;  /* 0x0000000407037c10 */ /* 0x002fc8000fffe0ff */
[----:B------:R-:W-:Y:S01]  /*00a0*/  ISETP.GT.U32.AND P0, PT, R3, 0xfff, PT ;  /* 0x00000fff0300780c */ /* 0x000fe20003f04070 */
[----:B0-----:R-:W-:-:S05]  /*00b0*/  IMAD R0, R0, UR6, R5 ;  /* 0x0000000600007c24 */ /* 0x001fca000f8e0205 */
[----:B------:R-:W-:-:S13]  /*00c0*/  ISETP.GT.OR P0, PT, R0, 0xfff, P0 ;  /* 0x00000fff0000780c */ /* 0x000fda0000704670 */
[----:B------:R-:W-:Y:S05]  /*00d0*/  @P0 EXIT ;  /* 0x000000000000094d */ /* 0x000fea0003800000 */
[----:B------:R-:W0:Y:S01]  /*00e0*/  LDC.64 R4, c[0x0][0x3a0] ;  /* 0x0000e800ff047b82 */ /* 0x000e220000000a00 */
[----:B------:R-:W-:Y:S01]  /*00f0*/  VIMNMX R2, PT, PT, R0, R3, PT ;  /* 0x0000000300027248 */ /* 0x000fe20003fe0100 */
[----:B------:R-:W1:Y:S01]  /*0100*/  LDCU.64 UR6, c[0x0][0x388] ;  /* 0x00007100ff0677ac */ /* 0x000e620008000a00 */
[----:B------:R-:W-:Y:S01]  /*0110*/  BSSY.RECONVERGENT B0, `(.L_x_17) ;  /* 0x0000088000007945 */ /* 0x000fe20003800200 */
[----:B0-----:R-:W-:-:S04]  /*0120*/  ISETP.GE.AND P0, PT, R3, R4, PT ;  /* 0x000000040300720c */ /* 0x001fc80003f06270 */
[----:B------:R-:W-:-:S04]  /*0130*/  ISETP.LE.OR P0, PT, R2, R5, P0 ;  /* 0x000000050200720c */ /* 0x000fc80000703670 */
[----:B------:R-:W-:-:S13]  /*0140*/  ISETP.GE.OR P0, PT, R0, R4, P0 ;  /* 0x000000040000720c */ /* 0x000fda0000706670 */
[----:B-1----:R-:W-:Y:S05]  /*0150*/  @P0 BRA `(.L_x_18) ;  /* 0x00000008000c0947 */ /* 0x002fea0003800000 */
[----:B------:R-:W-:Y:S01]  /*0160*/  IADD3 R2, PT, PT, R7, UR4, -R4 ;  /* 0x0000000407027c10 */ /* 0x000fe2000fffe804 */
[----:B------:R-:W-:Y:S01]  /*0170*/  IMAD.IADD R4, R4, 0x1, -R3 ;  /* 0x0000000104047824 */ /* 0x000fe200078e0a03 */
[----:B------:R-:W-:Y:S01]  /*0180*/  BSSY.RECONVERGENT B1, `(.L_x_19) ;  /* 0x0000030000017945 */ /* 0x000fe20003800200 */
[----:B------:R-:W-:Y:S02]  /*0190*/  MOV R10, R3 ;  /* 0x00000003000a7202 */ /* 0x000fe40000000f00 */
[----:B------:R-:W-:Y:S02]  /*01a0*/  ISETP.GT.U32.AND P0, PT, R2, -0x8, PT ;  /* 0xfffffff80200780c */ /* 0x000fe40003f04070 */
[----:B------:R-:W-:-:S11]  /*01b0*/  LOP3.LUT R2, R4, 0x7, RZ, 0xc0, !PT ;  /* 0x0000000704027812 */ /* 0x000fd600078ec0ff */
[----:B------:R-:W-:Y:S05]  /*01c0*/  @P0 BRA `(.L_x_20) ;  /* 0x0000000000ac0947 */ /* 0x000fea0003800000 */
[----:B------:R-:W0:Y:S01]  /*01d0*/  LDC.64 R8, c[0x0][0x380] ;  /* 0x0000e000ff087b82 */ /* 0x000e220000000a00 */
[----:B------:R-:W-:Y:S01]  /*01e0*/  LOP3.LUT R7, R4, 0xfffffff8, RZ, 0xc0, !PT ;  /* 0xfffffff804077812 */ /* 0x000fe200078ec0ff */
[----:B------:R-:W-:Y:S01]  /*01f0*/  BSSY.RECONVERGENT B2, `(.L_x_21) ;  /* 0x0000027000027945 */ /* 0x000fe20003800200 */
[----:B------:R-:W-:-:S03]  /*0200*/  IADD3 R6, PT, PT, R3, 0x3, RZ ;  /* 0x0000000303067810 */ /* 0x000fc60007ffe0ff */
[----:B------:R-:W-:-:S07]  /*0210*/  IMAD.MOV R7, RZ, RZ, -R7 ;  /* 0x000000ffff077224 */ /* 0x000fce00078e0a07 */
.L_x_22:
[C---:B0-----:R-:W-:Y:S01]  /*0220*/  IMAD.WIDE.U32 R18, R6.reuse, UR6, R8 ;  /* 0x0000000606127c25 */ /* 0x041fe2000f8e0008 */
[C---:B------:R-:W-:Y:S02]  /*0230*/  IADD3 R21, PT, PT, R6.reuse, -0x3, RZ ;  /* 0xfffffffd06157810 */ /* 0x040fe40007ffe0ff */
[C---:B------:R-:W-:Y:S01]  /*0240*/  IADD3 R29, PT, PT, R6.reuse, -0x1, RZ ;  /* 0xffffffff061d7810 */ /* 0x040fe20007ffe0ff */
[C---:B------:R-:W-:Y:S01]  /*0250*/  IMAD R19, R6.reuse, UR7, R19 ;  /* 0x0000000706137c24 */ /* 0x040fe2000f8e0213 */
[----:B------:R-:W-:Y:S01]  /*0260*/  LEA R23, R21, R1, 0x3 ;  /* 0x0000000115177211 */ /* 0x000fe200078e18ff */
[C---:B------:R-:W-:Y:S01]  /*0270*/  VIADD R25, R6.reuse, 0xfffffffe ;  /* 0xfffffffe06197836 */ /* 0x040fe20000000000 */
[----:B------:R-:W-:Y:S01]  /*0280*/  IADD3 R13, PT, PT, R6, 0x1, RZ ;  /* 0x00000001060d7810 */ /* 0x000fe20007ffe0ff */
[--C-:B------:R-:W-:Y:S02]  /*0290*/  IMAD.WIDE.U32 R16, R29, UR6, R8.reuse ;  /* 0x000000061d107c25 */ /* 0x100fe4000f8e0008 */
[----:B------:R0:W-:Y:S02]  /*02a0*/  STL.64 [R23+0x18], R18 ;  /* 0x0000181217007387 */ /* 0x0001e40000100a00 */
[----:B------:R-:W-:-:S04]  /*02b0*/  IMAD.WIDE.U32 R10, R25, UR6, R8 ;  /* 0x00000006190a7c25 */ /* 0x000fc8000f8e0008 */
[----:B------:R-:W-:-:S04]  /*02c0*/  IMAD.WIDE.U32 R14, R13, UR6, R8 ;  /* 0x000000060d0e7c25 */ /* 0x000fc8000f8e0008 */
[----:B------:R-:W-:Y:S01]  /*02d0*/  IMAD R11, R25, UR7, R11 ;  /* 0x00000007190b7c24 */ /* 0x000fe2000f8e020b */
[C---:B------:R-:W-:Y:S01]  /*02e0*/  IADD3 R25, PT, PT, R6.reuse, 0x4, RZ ;  /* 0x0000000406197810 */ /* 0x040fe20007ffe0ff */
[C---:B0-----:R-:W-:Y:S02]  /*02f0*/  VIADD R19, R6.reuse, 0x2 ;  /* 0x0000000206137836 */ /* 0x041fe40000000000 */
[----:B------:R-:W-:Y:S01]  /*0300*/  IMAD R17, R29, UR7, R17 ;  /* 0x000000071d117c24 */ /* 0x000fe2000f8e0211 */
[C---:B------:R-:W-:Y:S01]  /*0310*/  IADD3 R29, PT, PT, R6.reuse, 0x3, RZ ;  /* 0x00000003061d7810 */ /* 0x040fe20007ffe0ff */
[----:B------:R-:W-:Y:S01]  /*0320*/  IMAD R15, R13, UR7, R15 ;  /* 0x000000070d0f7c24 */ /* 0x000fe2000f8e020f */
[----:B------:R1:W-:Y:S01]  /*0330*/  STL.64 [R23+0x8], R10 ;  /* 0x0000080a17007387 */ /* 0x0003e20000100a00 */
[--C-:B------:R-:W-:Y:S01]  /*0340*/  IMAD.WIDE.U32 R26, R21, UR6, R8.reuse ;  /* 0x00000006151a7c25 */ /* 0x100fe2000f8e0008 */
[----:B------:R-:W-:Y:S02]  /*0350*/  IADD3 R6, PT, PT, R6, 0x8, RZ ;  /* 0x0000000806067810 */ /* 0x000fe40007ffe0ff */
[----:B------:R1:W-:Y:S01]  /*0360*/  STL.64 [R23+0x10], R16 ;  /* 0x0000101017007387 */ /* 0x0003e20000100a00 */
[----:B------:R-:W-:-:S03]  /*0370*/  IMAD.WIDE.U32 R12, R19, UR6, R8 ;  /* 0x00000006130c7c25 */ /* 0x000fc6000f8e0008 */
[----:B------:R1:W-:Y:S01]  /*0380*/  STL.64 [R23+0x20], R14 ;  /* 0x0000200e17007387 */ /* 0x0003e20000100a00 */
[----:B------:R-:W-:Y:S02]  /*0390*/  IMAD R27, R21, UR7, R27 ;  /* 0x00000007151b7c24 */ /* 0x000fe4000f8e021b */
[----:B------:R-:W-:Y:S02]  /*03a0*/  IMAD R13, R19, UR7, R13 ;  /* 0x00000007130d7c24 */ /* 0x000fe4000f8e020d */
[--C-:B------:R-:W-:Y:S01]  /*03b0*/  IMAD.WIDE.U32 R20, R29, UR6, R8.reuse ;  /* 0x000000061d147c25 */ /* 0x100fe2000f8e0008 */
[----:B------:R1:W-:Y:S03]  /*03c0*/  STL.64 [R23], R26 ;  /* 0x0000001a17007387 */ /* 0x0003e60000100a00 */
[----:B------:R-:W-:Y:S01]  /*03d0*/  IMAD.WIDE.U32 R18, R25, UR6, R8 ;  /* 0x0000000619127c25 */ /* 0x000fe2000f8e0008 */
[----:B------:R1:W-:Y:S03]  /*03e0*/  STL.64 [R23+0x28], R12 ;  /* 0x0000280c17007387 */ /* 0x0003e60000100a00 */
[----:B------:R-:W-:-:S02]  /*03f0*/  IMAD R21, R29, UR7, R21 ;  /* 0x000000071d157c24 */ /* 0x000fc4000f8e0215 */
[----:B------:R-:W-:Y:S02]  /*0400*/  IMAD R19, R25, UR7, R19 ;  /* 0x0000000719137c24 */ /* 0x000fe4000f8e0213 */
[----:B------:R-:W-:Y:S01]  /*0410*/  VIADD R7, R7, 0x8 ;  /* 0x0000000807077836 */ /* 0x000fe20000000000 */
[----:B------:R1:W-:Y:S04]  /*0420*/  STL.64 [R23+0x30], R20 ;  /* 0x0000301417007387 */ /* 0x0003e80000100a00 */
[----:B------:R1:W-:Y:S01]  /*0430*/  STL.64 [R23+0x38], R18 ;  /* 0x0000381217007387 */ /* 0x0003e20000100a00 */
[----:B------:R-:W-:-:S13]  /*0440*/  ISETP.NE.AND P0, PT, R7, RZ, PT ;  /* 0x000000ff0700720c */ /* 0x000fda0003f05270 */
[----:B-1----:R-:W-:Y:S05]  /*0450*/  @P0 BRA `(.L_x_22) ;  /* 0xfffffffc00700947 */ /* 0x002fea000383ffff */
[----:B------:R-:W-:Y:S05]  /*0460*/  BSYNC.RECONVERGENT B2 ;  /* 0x0000000000027941 */ /* 0x000fea0003800200 */
.L_x_21:
[----:B------:R-:W-:-:S07]  /*0470*/  IADD3 R10, PT, PT, R6, -0x3, RZ ;  /* 0xfffffffd060a7810 */ /* 0x000fce0007ffe0ff */
.L_x_20:
[----:B------:R-:W-:Y:S05]  /*0480*/  BSYNC.RECONVERGENT B1 ;  /* 0x0000000000017941 */ /* 0x000fea0003800200 */
.L_x_19:
[----:B------:R-:W0:Y:S01]  /*0490*/  LDC.64 R16, c[0x0][0x358] ;  /* 0x0000d600ff107b82 */ /* 0x000e220000000a00 */
[----:B------:R-:W-:Y:S01]  /*04a0*/  ISETP.NE.AND P0, PT, R2, RZ, PT ;  /* 0x000000ff0200720c */ /* 0x000fe20003f05270 */
[----:B------:R-:W-:-:S12]  /*04b0*/  BSSY.RECONVERGENT B1, `(.L_x_23) ;  /* 0x0000033000017945 */ /* 0x000fd80003800200 */
[----:B------:R-:W-:Y:S05]  /*04c0*/  @!P0 BRA `(.L_x_24) ;  /* 0x0000000000c48947 */ /* 0x000fea0003800000 */
[----:B------:R-:W-:Y:S01]  /*04d0*/  ISETP.GE.U32.AND P0, PT, R2, 0x4, PT ;  /* 0x000000040200780c */ /* 0x000fe20003f06070 */
[----:B------:R-:W-:Y:S01]  /*04e0*/  BSSY.RECONVERGENT B2, `(.L_x_25) ;  /* 0x0000017000027945 */ /* 0x000fe20003800200 */
[----:B------:R-:W-:-:S04]  /*04f0*/  LOP3.LUT R11, R4, 0x3, RZ, 0xc0, !PT ;  /* 0x00000003040b7812 */ /* 0x000fc800078ec0ff */
[----:B------:R-:W-:-:S07]  /*0500*/  ISETP.NE.AND P1, PT, R11, RZ, PT ;  /* 0x000000ff0b00720c */ /* 0x000fce0003f25270 */
[----:B------:R-:W-:Y:S06]  /*0510*/  @!P0 BRA `(.L_x_26) ;  /* 0x00000000004c8947 */ /* 0x000fec0003800000 */
[----:B------:R-:W1:Y:S01]  /*0520*/  LDC.64 R8, c[0x0][0x380] ;  /* 0x0000e000ff087b82 */ /* 0x000e620000000a00 */
[----:B------:R-:W1:Y:S01]  /*0530*/  LDCU.64 UR8, c[0x0][0x388] ;  /* 0x00007100ff0877ac */ /* 0x000e620008000a00 */
[C---:B------:R-:W-:Y:S01]  /*0540*/  IADD3 R21, PT, PT, R10.reuse, 0x2, RZ ;  /* 0x000000020a157810 */ /* 0x040fe20007ffe0ff */
[C---:B------:R-:W-:Y:S01]  /*0550*/  VIADD R19, R10.reuse, 0x1 ;  /* 0x000000010a137836 */ /* 0x040fe20000000000 */
[C---:B------:R-:W-:Y:S01]  /*0560*/  IADD3 R23, PT, PT, R10.reuse, 0x3, RZ ;  /* 0x000000030a177810 */ /* 0x040fe20007ffe0ff */
[----:B-1----:R-:W-:-:S04]  /*0570*/  IMAD.WIDE.U32 R12, R10, UR8, R8 ;  /* 0x000000080a0c7c25 */ /* 0x002fc8000f8e0008 */
[----:B------:R-:W-:-:S04]  /*0580*/  IMAD.WIDE.U32 R14, R19, UR8, R8 ;  /* 0x00000008130e7c25 */ /* 0x000fc8000f8e0008 */
[----:B------:R-:W-:-:S04]  /*0590*/  IMAD.WIDE.U32 R6, R21, UR8, R8 ;  /* 0x0000000815067c25 */ /* 0x000fc8000f8e0008 */
[----:B------:R-:W-:-:S04]  /*05a0*/  IMAD.WIDE.U32 R8, R23, UR8, R8 ;  /* 0x0000000817087c25 */ /* 0x000fc8000f8e0008 */
[----:B------:R-:W-:Y:S02]  /*05b0*/  IMAD R15, R19, UR9, R15 ;  /* 0x00000009130f7c24 */ /* 0x000fe4000f8e020f */
[C---:B------:R-:W-:Y:S02]  /*05c0*/  IMAD R13, R10.reuse, UR9, R13 ;  /* 0x000000090a0d7c24 */ /* 0x040fe4000f8e020d */
[----:B------:R-:W-:Y:S02]  /*05d0*/  IMAD R7, R21, UR9, R7 ;  /* 0x0000000915077c24 */ /* 0x000fe4000f8e0207 */
[----:B------:R-:W-:Y:S02]  /*05e0*/  IMAD R9, R23, UR9, R9 ;  /* 0x0000000917097c24 */ /* 0x000fe4000f8e0209 */
[C---:B------:R-:W-:Y:S01]  /*05f0*/  IMAD R19, R10.reuse, 0x8, R1 ;  /* 0x000000080a137824 */ /* 0x040fe200078e0201 */
[----:B------:R-:W-:-:S04]  /*0600*/  IADD3 R10, PT, PT, R10, 0x4, RZ ;  /* 0x000000040a0a7810 */ /* 0x000fc80007ffe0ff */
[----:B------:R1:W-:Y:S04]  /*0610*/  STL.64 [R19], R12 ;  /* 0x0000000c13007387 */ /* 0x0003e80000100a00 */
[----:B------:R1:W-:Y:S04]  /*0620*/  STL.64 [R19+0x8], R14 ;  /* 0x0000080e13007387 */ /* 0x0003e80000100a00 */
[----:B------:R1:W-:Y:S04]  /*0630*/  STL.64 [R19+0x10], R6 ;  /* 0x0000100613007387 */ /* 0x0003e80000100a00 */
[----:B------:R1:W-:Y:S02]  /*0640*/  STL.64 [R19+0x18], R8 ;  /* 0x0000180813007387 */ /* 0x0003e40000100a00 */
.L_x_26:
[----:B------:R-:W-:Y:S05]  /*0650*/  BSYNC.RECONVERGENT B2 ;  /* 0x0000000000027941 */ /* 0x000fea0003800200 */
.L_x_25:
[----:B------:R-:W-:Y:S05]  /*0660*/  @!P1 BRA `(.L_x_24) ;  /* 0x00000000005c9947 */ /* 0x000fea0003800000 */
[----:B------:R-:W-:Y:S01]  /*0670*/  LOP3.LUT R4, R4, 0x1, RZ, 0xc0, !PT ;  /* 0x0000000104047812 */ /* 0x000fe200078ec0ff */
[----:B------:R-:W-:Y:S01]  /*0680*/  BSSY.RECONVERGENT B2, `(.L_x_27) ;  /* 0x0000011000027945 */ /* 0x000fe20003800200 */
[----:B------:R-:W-:Y:S02]  /*0690*/  ISETP.NE.AND P0, PT, R11, 0x1, PT ;  /* 0x000000010b00780c */ /* 0x000fe40003f05270 */
[----:B------:R-:W-:-:S13]  /*06a0*/  ISETP.NE.U32.AND P1, PT, R4, 0x1, PT ;  /* 0x000000010400780c */ /* 0x000fda0003f25070 */
[----:B-1----:R-:W1:Y:S08]  /*06b0*/  @!P1 LDC.64 R8, c[0x0][0x380] ;  /* 0x0000e000ff089b82 */ /* 0x002e700000000a00 */
[----:B------:R-:W2:Y:S01]  /*06c0*/  @!P1 LDC.64 R6, c[0x0][0x388] ;  /* 0x0000e200ff069b82 */ /* 0x000ea20000000a00 */
[----:B------:R-:W-:Y:S05]  /*06d0*/  @!P0 BRA `(.L_x_28) ;  /* 0x00000000002c8947 */ /* 0x000fea0003800000 */
[----:B------:R-:W3:Y:S01]  /*06e0*/  LDC.64 R12, c[0x0][0x380] ;  /* 0x0000e000ff0c7b82 */ /* 0x000ee20000000a00 */
[----:B------:R-:W3:Y:S01]  /*06f0*/  LDCU.64 UR8, c[0x0][0x388] ;  /* 0x00007100ff0877ac */ /* 0x000ee20008000a00 */
[C---:B------:R-:W-:Y:S01]  /*0700*/  IADD3 R11, PT, PT, R10.reuse, 0x1, RZ ;  /* 0x000000010a0b7810 */ /* 0x040fe20007ffe0ff */
[----:B---3--:R-:W-:-:S04]  /*0710*/  IMAD.WIDE.U32 R14, R10, UR8, R12 ;  /* 0x000000080a0e7c25 */ /* 0x008fc8000f8e000c */
[----:B------:R-:W-:-:S04]  /*0720*/  IMAD.WIDE.U32 R12, R11, UR8, R12 ;  /* 0x000000080b0c7c25 */ /* 0x000fc8000f8e000c */
[----:B------:R-:W-:Y:S02]  /*0730*/  IMAD R13, R11, UR9, R13 ;  /* 0x000000090b0d7c24 */ /* 0x000fe4000f8e020d */
[C---:B------:R-:W-:Y:S02]  /*0740*/  IMAD R15, R10.reuse, UR9, R15 ;  /* 0x000000090a0f7c24 */ /* 0x040fe4000f8e020f */
[C---:B------:R-:W-:Y:S01]  /*0750*/  IMAD R11, R10.reuse, 0x8, R1 ;  /* 0x000000080a0b7824 */ /* 0x040fe200078e0201 */
[----:B------:R-:W-:-:S04]  /*0760*/  IADD3 R10, PT, PT, R10, 0x2, RZ ;  /* 0x000000020a0a7810 */ /* 0x000fc80007ffe0ff */
[----:B------:R3:W-:Y:S04]  /*0770*/  STL.64 [R11], R14 ;  /* 0x0000000e0b007387 */ /* 0x0007e80000100a00 */
[----:B------:R3:W-:Y:S02]  /*0780*/  STL.64 [R11+0x8], R12 ;  /* 0x0000080c0b007387 */ /* 0x0007e40000100a00 */
.L_x_28:
[----:B------:R-:W-:Y:S05]  /*0790*/  BSYNC.RECONVERGENT B2 ;  /* 0x0000000000027941 */ /* 0x000fea0003800200 */
.L_x_27:
[----:B-12---:R-:W-:-:S04]  /*07a0*/  @!P1 IMAD.WIDE.U32 R8, R10, R6, R8 ;  /* 0x000000060a089225 */ /* 0x006fc800078e0008 */
[C---:B------:R-:W-:Y:S01]  /*07b0*/  @!P1 IMAD R9, R10.reuse, R7, R9 ;  /* 0x000000070a099224 */ /* 0x040fe200078e0209 */
[----:B------:R-:W-:-:S05]  /*07c0*/  @!P1 LEA R7, R10, R1, 0x3 ;  /* 0x000000010a079211 */ /* 0x000fca00078e18ff */
[----:B------:R2:W-:Y:S02]  /*07d0*/  @!P1 STL.64 [R7], R8 ;  /* 0x0000000807009387 */ /* 0x0005e40000100a00 */
.L_x_24:
[----:B------:R-:W-:Y:S05]  /*07e0*/  BSYNC.RECONVERGENT B1 ;  /* 0x0000000000017941 */ /* 0x000fea0003800200 */
.L_x_23:
[----:B-12---:R-:W1:Y:S01]  /*07f0*/  LDC.64 R6, c[0x0][0x380] ;  /* 0x0000e000ff067b82 */ /* 0x006e620000000a00 */
[----:B------:R-:W2:Y:S01]  /*0800*/  LDCU.64 UR8, c[0x0][0x388] ;  /* 0x00007100ff0877ac */ /* 0x000ea20008000a00 */
[----:B------:R-:W-:Y:S02]  /*0810*/  SHF.R.S32.HI R2, RZ, 0x1f, R5 ;  /* 0x0000001fff027819 */ /* 0x000fe40000011405 */
[-C--:B---3--:R-:W-:Y:S02]  /*0820*/  LEA R13, R5, R1.reuse, 0x3 ;  /* 0x00000001050d7211 */ /* 0x088fe400078e18ff */
[----:B------:R-:W-:Y:S01]  /*0830*/  LEA R12, R3, R1, 0x3 ;  /* 0x00000001030c7211 */ /* 0x000fe200078e18ff */
[----:B--2---:R-:W-:-:S04]  /*0840*/  IMAD R2, R2, UR8, RZ ;  /* 0x0000000802027c24 */ /* 0x004fc8000f8e02ff */
[C---:B------:R-:W-:Y:S02]  /*0850*/  IMAD R11, R5.reuse, UR9, R2 ;  /* 0x00000009050b7c24 */ /* 0x040fe4000f8e0202 */
[----:B-1----:R-:W-:-:S04]  /*0860*/  IMAD.WIDE.U32 R6, R5, UR8, R6 ;  /* 0x0000000805067c25 */ /* 0x002fc8000f8e0006 */
[----:B------:R-:W-:Y:S01]  /*0870*/  IMAD.IADD R11, R7, 0x1, R11 ;  /* 0x00000001070b7824 */ /* 0x000fe200078e020b */
[----:B------:R-:W-:-:S05]  /*0880*/  MOV R10, R6 ;  /* 0x00000006000a7202 */ /* 0x000fca0000000f00 */
[----:B------:R1:W-:Y:S04]  /*0890*/  STL.64 [R13], R10 ;  /* 0x0000000a0d007387 */ /* 0x0003e80000100a00 */
[----:B------:R-:W2:Y:S01]  /*08a0*/  LDL.64 R2, [R12] ;  /* 0x000000000c027983 */ /* 0x000ea20000100a00 */
[----:B0-----:R-:W-:Y:S01]  /*08b0*/  R2UR UR12, R16 ;  /* 0x00000000100c72ca */ /* 0x001fe200000e0000 */
[----:B------:R-:W-:Y:S01]  /*08c0*/  IMAD.WIDE R8, R0, 0x8, R10 ;  /* 0x0000000800087825 */ /* 0x000fe200078e020a */
[C---:B------:R-:W-:Y:S02]  /*08d0*/  R2UR UR13, R17.reuse ;  /* 0x00000000110d72ca */ /* 0x040fe400000e0000 */
[----:B------:R-:W-:Y:S02]  /*08e0*/  R2UR UR10, R16 ;  /* 0x00000000100a72ca */ /* 0x000fe400000e0000 */
[----:B------:R-:W-:-:S02]  /*08f0*/  R2UR UR11, R17 ;  /* 0x00000000110b72ca */ /* 0x000fc400000e0000 */
[----:B------:R-:W-:Y:S02]  /*0900*/  R2UR UR8, R16 ;  /* 0x00000000100872ca */ /* 0x000fe400000e0000 */
[----:B------:R-:W-:-:S05]  /*0910*/  R2UR UR9, R17 ;  /* 0x00000000110972ca */ /* 0x000fca00000e0000 */
[----:B------:R-:W3:Y:S01]  /*0920*/  LDG.E.64 R8, desc[UR12][R8.64] ;  /* 0x0000000c08087981 */ /* 0x000ee2000c1e1b00 */
[----:B--2---:R-:W-:-:S04]  /*0930*/  IMAD.WIDE R6, R5, 0x8, R2 ;  /* 0x0000000805067825 */ /* 0x004fc800078e0202 */
[----:B------:R-:W-:Y:S02]  /*0940*/  IMAD.WIDE R2, R0, 0x8, R2 ;  /* 0x0000000800027825 */ /* 0x000fe400078e0202 */
[----:B------:R-:W3:Y:S04]  /*0950*/  LD.E.64 R6, desc[UR10][R6.64] ;  /* 0x0000000a06067980 */ /* 0x000ee8000c101b00 */
[----:B------:R-:W3:Y:S02]  /*0960*/  LD.E.64 R4, desc[UR8][R2.64] ;  /* 0x0000000802047980 */ /* 0x000ee4000c101b00 */
[----:B---3--:R-:W-:-:S07]  /*0970*/  DFMA R4, -R6, R8, R4 ;  /* 0x000000080604722b */ /* 0x008fce0000000104 */
[----:B------:R1:W-:Y:S04]  /*0980*/  ST.E.64 desc[UR8][R2.64], R4 ;  /* 0x0000000402007985 */ /* 0x0003e8000c101b08 */
.L_x_18:
[----:B------:R-:W-:Y:S05]  /*0990*/  BSYNC.RECONVERGENT B0 ;  /* 0x0000000000007941 */ /* 0x000fea0003800200 */
.L_x_17:
[----:B------:R-:W-:Y:S06]  /*09a0*/  BAR.SYNC.DEFER_BLOCKING 0x0 ;  /* 0x0000000000007b1d */ /* 0x000fec0000010000 */
[----:B------:R-:W-:Y:S05]  /*09b0*/  EXIT ;  /* 0x000000000000794d */ /* 0x000fea0003800000 */
.L_x_29:
        /* <DEDUP_REMOVED lines=12> */
.L_x_54:


//--------------------- .text._Z9gauswork2PdmS_S_ii --------------------------
	.section	.text._Z9gauswork2PdmS_S_ii,"ax",@progbits
	.align	128
        .global         _Z9gauswork2PdmS_S_ii
        .type           _Z9gauswork2PdmS_S_ii,@function
        .size           _Z9gauswork2PdmS_S_ii,(.L_x_49 - _Z9gauswork2PdmS_S_ii)
        .other          _Z9gauswork2PdmS_S_ii,@"STO_CUDA_ENTRY STV_DEFAULT"
_Z9gauswork2PdmS_S_ii:
.text._Z9gauswork2PdmS_S_ii:
        /* <DEDUP_REMOVED lines=12> */
[----:B------:R-:W0:Y:S01]  /*00c0*/  LDC R9, c[0x0][0x3a4] ;  /* 0x0000e900ff097b82 */ /* 0x000e220000000800 */
[----:B------:R-:W-:Y:S01]  /*00d0*/  BSSY.RECONVERGENT B0, `(.L_x_30) ;  /* 0x000002f000007945 */ /* 0x000fe20003800200 */
[----:B0-----:R-:W-:-:S04]  /*00e0*/  ISETP.NE.AND P0, PT, R0, R9, PT ;  /* 0x000000090000720c */ /* 0x001fc80003f05270 */
[----:B------:R-:W-:-:S13]  /*00f0*/  ISETP.NE.OR P0, PT, R2, R9, P0 ;  /* 0x000000090200720c */ /* 0x000fda0000705670 */
[----:B------:R-:W-:Y:S05]  /*0100*/  @P0 BRA `(.L_x_31) ;  /* 0x0000000000ac0947 */ /* 0x000fea0003800000 */
[----:B------:R-:W0:Y:S01]  /*0110*/  LDC.64 R2, c[0x0][0x380] ;  /* 0x0000e000ff027b82 */ /* 0x000e220000000a00 */
[----:B------:R-:W0:Y:S07]  /*0120*/  LDCU.64 UR4, c[0x0][0x388] ;  /* 0x00007100ff0477ac */ /* 0x000e2e0008000a00 */
[----:B------:R-:W1:Y:S08]  /*0130*/  LDC.64 R16, c[0x0][0x358] ;  /* 0x0000d600ff107b82 */ /* 0x000e700000000a00 */
[----:B------:R-:W2:Y:S01]  /*0140*/  LDC.64 R10, c[0x0][0x398] ;  /* 0x0000e600ff0a7b82 */ /* 0x000ea20000000a00 */
[----:B0-----:R-:W-:-:S04]  /*0150*/  IMAD.WIDE.U32 R2, R9, UR4, R2 ;  /* 0x0000000409027c25 */ /* 0x001fc8000f8e0002 */
[C---:B------:R-:W-:Y:S01]  /*0160*/  IMAD R3, R9.reuse, UR5, R3 ;  /* 0x0000000509037c24 */ /* 0x040fe2000f8e0203 */
[----:B-1----:R-:W-:Y:S01]  /*0170*/  R2UR UR6, R16 ;  /* 0x00000000100672ca */ /* 0x002fe200000e0000 */
[----:B------:R-:W-:Y:S01]  /*0180*/  IMAD.WIDE.U32 R4, R9, 0x8, R2 ;  /* 0x0000000809047825 */ /* 0x000fe200078e0002 */
[----:B------:R-:W-:-:S13]  /*0190*/  R2UR UR7, R17 ;  /* 0x00000000110772ca */ /* 0x000fda00000e0000 */
[----:B------:R-:W3:Y:S01]  /*01a0*/  LDG.E.64 R6, desc[UR6][R4.64] ;  /* 0x0000000604067981 */ /* 0x000ee2000c1e1b00 */
[----:B------:R-:W-:Y:S01]  /*01b0*/  R2UR UR4, R16 ;  /* 0x00000000100472ca */ /* 0x000fe200000e0000 */
[----:B--2---:R-:W-:Y:S01]  /*01c0*/  IMAD.WIDE.U32 R10, R9, 0x8, R10 ;  /* 0x00000008090a7825 */ /* 0x004fe200078e000a */
[----:B------:R-:W-:-:S13]  /*01d0*/  R2UR UR5, R17 ;  /* 0x00000000110572ca */ /* 0x000fda00000e0000 */
[----:B------:R-:W2:Y:S01]  /*01e0*/  LDG.E.64 R10, desc[UR4][R10.64] ;  /* 0x000000040a0a7981 */ /* 0x000ea2000c1e1b00 */
[----:B------:R-:W-:Y:S01]  /*01f0*/  IMAD.MOV.U32 R2, RZ, RZ, 0x1 ;  /* 0x00000001ff027424 */ /* 0x000fe200078e00ff */
[----:B---3--:R-:W0:Y:S01]  /*0200*/  MUFU.RCP64H R3, R7 ;  /* 0x0000000700037308 */ /* 0x008e220000001800 */
[----:B--2---:R-:W-:-:S04]  /*0210*/  FSETP.GEU.AND P1, PT, |R11|, 6.5827683646048100446e-37, PT ;  /* 0x036000000b00780b */ /* 0x004fc80003f2e200 */
[----:B0-----:R-:W-:-:S08]  /*0220*/  DFMA R8, -R6, R2, 1 ;  /* 0x3ff000000608742b */ /* 0x001fd00000000102 */
[----:B------:R-:W-:-:S08]  /*0230*/  DFMA R8, R8, R8, R8 ;  /* 0x000000080808722b */ /* 0x000fd00000000008 */
[----:B------:R-:W-:-:S08]  /*0240*/  DFMA R8, R2, R8, R2 ;  /* 0x000000080208722b */ /* 0x000fd00000000002 */
[----:B------:R-:W-:-:S08]  /*0250*/  DFMA R2, -R6, R8, 1 ;  /* 0x3ff000000602742b */ /* 0x000fd00000000108 */
[----:B------:R-:W-:-:S08]  /*0260*/  DFMA R2, R8, R2, R8 ;  /* 0x000000020802722b */ /* 0x000fd00000000008 */
[----:B------:R-:W-:-:S08]  /*0270*/  DMUL R8, R10, R2 ;  /* 0x000000020a087228 */ /* 0x000fd00000000000 */
[----:B------:R-:W-:-:S08]  /*0280*/  DFMA R12, -R6, R8, R10 ;  /* 0x00000008060c722b */ /* 0x000fd0000000010a */
[----:B------:R-:W-:-:S10]  /*0290*/  DFMA R2, R2, R12, R8 ;  /* 0x0000000c0202722b */ /* 0x000fd40000000008 */
[----:B------:R-:W-:-:S05]  /*02a0*/  FFMA R0, RZ, R7, R3 ;  /* 0x00000007ff007223 */ /* 0x000fca0000000003 */
[----:B------:R-:W-:-:S13]  /*02b0*/  FSETP.GT.AND P0, PT, |R0|, 1.469367938527859385e-39, PT ;  /* 0x001000000000780b */ /* 0x000fda0003f04200 */
[----:B------:R-:W-:Y:S05]  /*02c0*/  @P0 BRA P1, `(.L_x_32) ;  /* 0x0000000000100947 */ /* 0x000fea0000800000 */
[----:B------:R-:W-:-:S07]  /*02d0*/  MOV R0, 0x2f0 ;  /* 0x000002f000007802 */ /* 0x000fce0000000f00 */
[----:B------:R-:W-:Y:S05]  /*02e0*/  CALL.REL.NOINC `($__internal_0_$__cuda_sm20_div_rn_f64_full) ;  /* 0x0000000000407944 */ /* 0x000fea0003c00000 */
[----:B------:R-:W-:Y:S02]  /*02f0*/  IMAD.MOV.U32 R2, RZ, RZ, R14 ;  /* 0x000000ffff027224 */ /* 0x000fe400078e000e */
[----:B------:R-:W-:-:S07]  /*0300*/  IMAD.MOV.U32 R3, RZ, RZ, R15 ;  /* 0x000000ffff037224 */ /* 0x000fce00078e000f */
.L_x_32:
[----:B------:R-:W0:Y:S01]  /*0310*/  LDC R9, c[0x0][0x3a4] ;  /* 0x0000e900ff097b82 */ /* 0x000e220000000800 */
[C---:B------:R-:W-:Y:S01]  /*0320*/  R2UR UR4, R16.reuse ;  /* 0x00000000100472ca */ /* 0x040fe200000e0000 */
[----:B------:R-:W-:Y:S01]  /*0330*/  IMAD.MOV.U32 R8, RZ, RZ, 0x0 ;  /* 0x00000000ff087424 */ /* 0x000fe200078e00ff */
[C---:B------:R-:W-:Y:S02]  /*0340*/  R2UR UR5, R17.reuse ;  /* 0x00000000110572ca */ /* 0x040fe400000e0000 */
[----:B------:R-:W-:Y:S02]  /*0350*/  R2UR UR6, R16 ;  /* 0x00000000100672ca */ /* 0x000fe400000e0000 */
[----:B------:R-:W-:Y:S01]  /*0360*/  R2UR UR7, R17 ;  /* 0x00000000110772ca */ /* 0x000fe200000e0000 */
[----:B------:R-:W0:Y:S02]  /*0370*/  LDC.64 R6, c[0x0][0x390] ;  /* 0x0000e400ff067b82 */ /* 0x000e240000000a00 */
[----:B0-----:R-:W-:-:S04]  /*0380*/  IMAD.WIDE.U32 R6, R9, 0x8, R6 ;  /* 0x0000000809067825 */ /* 0x001fc800078e0006 */
[----:B------:R-:W-:Y:S02]  /*0390*/  IMAD.MOV.U32 R9, RZ, RZ, 0x3ff00000 ;  /* 0x3ff00000ff097424 */ /* 0x000fe400078e00ff */
[----:B------:R0:W-:Y:S04]  /*03a0*/  STG.E.64 desc[UR4][R6.64], R2 ;  /* 0x0000000206007986 */ /* 0x0001e8000c101b04 */
[----:B------:R0:W-:Y:S02]  /*03b0*/  STG.E.64 desc[UR6][R4.64], R8 ;  /* 0x0000000804007986 */ /* 0x0001e4000c101b06 */
.L_x_31:
[----:B------:R-:W-:Y:S05]  /*03c0*/  BSYNC.RECONVERGENT B0 ;  /* 0x0000000000007941 */ /* 0x000fea0003800200 */
.L_x_30:
[----:B------:R-:W-:Y:S06]  /*03d0*/  BAR.SYNC.DEFER_BLOCKING 0x0 ;  /* 0x0000000000007b1d */ /* 0x000fec0000010000 */
[----:B------:R-:W-:Y:S05]  /*03e0*/  EXIT ;  /* 0x000000000000794d */ /* 0x000fea0003800000 */
        .weak           $__internal_0_$__cuda_sm20_div_rn_f64_full
        .type           $__internal_0_$__cuda_sm20_div_rn_f64_full,@function
        .size           $__internal_0_$__cuda_sm20_div_rn_f64_full,(.L_x_49 - $__internal_0_$__cuda_sm20_div_rn_f64_full)
$__internal_0_$__cuda_sm20_div_rn_f64_full:
[C---:B------:R-:W-:Y:S01]  /*03f0*/  FSETP.GEU.AND P0, PT, |R7|.reuse, 1.469367938527859385e-39, PT ;  /* 0x001000000700780b */ /* 0x040fe20003f0e200 */
[----:B------:R-:W-:Y:S01]  /*0400*/  IMAD.MOV.U32 R12, RZ, RZ, 0x1 ;  /* 0x00000001ff0c7424 */ /* 0x000fe200078e00ff */
[C---:B------:R-:W-:Y:S01]  /*0410*/  LOP3.LUT R2, R7.reuse, 0x800fffff, RZ, 0xc0, !PT ;  /* 0x800fffff07027812 */ /* 0x040fe200078ec0ff */
[----:B------:R-:W-:Y:S01]  /*0420*/  IMAD.MOV.U32 R15, RZ, RZ, 0x1ca00000 ;  /* 0x1ca00000ff0f7424 */ /* 0x000fe200078e00ff */
[----:B------:R-:W-:Y:S02]  /*0430*/  LOP3.LUT R21, R7, 0x7ff00000, RZ, 0xc0, !PT ;  /* 0x7ff0000007157812 */ /* 0x000fe400078ec0ff */
[----:B------:R-:W-:Y:S01]  /*0440*/  LOP3.LUT R3, R2, 0x3ff00000, RZ, 0xfc, !PT ;  /* 0x3ff0000002037812 */ /* 0x000fe200078efcff */
[----:B------:R-:W-:Y:S01]  /*0450*/  IMAD.MOV.U32 R2, RZ, RZ, R6 ;  /* 0x000000ffff027224 */ /* 0x000fe200078e0006 */
[----:B------:R-:W-:-:S04]  /*0460*/  LOP3.LUT R14, R11, 0x7ff00000, RZ, 0xc0, !PT ;  /* 0x7ff000000b0e7812 */ /* 0x000fc800078ec0ff */
[----:B------:R-:W-:Y:S01]  /*0470*/  ISETP.GE.U32.AND P1, PT, R14, R21, PT ;  /* 0x000000150e00720c */ /* 0x000fe20003f26070 */
[----:B------:R-:W-:Y:S01]  /*0480*/  @!P0 DMUL R2, R6, 8.98846567431157953865e+307 ;  /* 0x7fe0000006028828 */ /* 0x000fe20000000000 */
[----:B------:R-:W-:-:S05]  /*0490*/  IMAD.MOV.U32 R22, RZ, RZ, R14 ;  /* 0x000000ffff167224 */ /* 0x000fca00078e000e */
[----:B------:R-:W0:Y:S02]  /*04a0*/  MUFU.RCP64H R13, R3 ;  /* 0x00000003000d7308 */ /* 0x000e240000001800 */
[----:B0-----:R-:W-:-:S08]  /*04b0*/  DFMA R8, R12, -R2, 1 ;  /* 0x3ff000000c08742b */ /* 0x001fd00000000802 */
[----:B------:R-:W-:-:S08]  /*04c0*/  DFMA R8, R8, R8, R8 ;  /* 0x000000080808722b */ /* 0x000fd00000000008 */
[----:B------:R-:W-:Y:S01]  /*04d0*/  DFMA R12, R12, R8, R12 ;  /* 0x000000080c0c722b */ /* 0x000fe2000000000c */
[----:B------:R-:W-:Y:S01]  /*04e0*/  SEL R9, R15, 0x63400000, !P1 ;  /* 0x634000000f097807 */ /* 0x000fe20004800000 */
[----:B------:R-:W-:Y:S01]  /*04f0*/  IMAD.MOV.U32 R8, RZ, RZ, R10 ;  /* 0x000000ffff087224 */ /* 0x000fe200078e000a */
[----:B------:R-:W-:Y:S02]  /*0500*/  FSETP.GEU.AND P1, PT, |R11|, 1.469367938527859385e-39, PT ;  /* 0x001000000b00780b */ /* 0x000fe40003f2e200 */
[----:B------:R-:W-:-:S03]  /*0510*/  LOP3.LUT R9, R9, 0x800fffff, R11, 0xf8, !PT ;  /* 0x800fffff09097812 */ /* 0x000fc600078ef80b */
[----:B------:R-:W-:-:S08]  /*0520*/  DFMA R18, R12, -R2, 1 ;  /* 0x3ff000000c12742b */ /* 0x000fd00000000802 */
[----:B------:R-:W-:Y:S01]  /*0530*/  DFMA R12, R12, R18, R12 ;  /* 0x000000120c0c722b */ /* 0x000fe2000000000c */
[----:B------:R-:W-:Y:S10]  /*0540*/  @P1 BRA `(.L_x_33) ;  /* 0x0000000000201947 */ /* 0x000ff40003800000 */
[----:B------:R-:W-:Y:S01]  /*0550*/  LOP3.LUT R19, R7, 0x7ff00000, RZ, 0xc0, !PT ;  /* 0x7ff0000007137812 */ /* 0x000fe200078ec0ff */
[----:B------:R-:W-:-:S03]  /*0560*/  IMAD.MOV.U32 R18, RZ, RZ, RZ ;  /* 0x000000ffff127224 */ /* 0x000fc600078e00ff */
[----:B------:R-:W-:-:S04]  /*0570*/  ISETP.GE.U32.AND P1, PT, R14, R19, PT ;  /* 0x000000130e00720c */ /* 0x000fc80003f26070 */
[----:B------:R-:W-:-:S04]  /*0580*/  SEL R19, R15, 0x63400000, !P1 ;  /* 0x634000000f137807 */ /* 0x000fc80004800000 */
[----:B------:R-:W-:-:S04]  /*0590*/  LOP3.LUT R19, R19, 0x80000000, R11, 0xf8, !PT ;  /* 0x8000000013137812 */ /* 0x000fc800078ef80b */
[----:B------:R-:W-:-:S06]  /*05a0*/  LOP3.LUT R19, R19, 0x100000, RZ, 0xfc, !PT ;  /* 0x0010000013137812 */ /* 0x000fcc00078efcff */
[----:B------:R-:W-:-:S10]  /*05b0*/  DFMA R8, R8, 2, -R18 ;  /* 0x400000000808782b */ /* 0x000fd40000000812 */
[----:B------:R-:W-:-:S07]  /*05c0*/  LOP3.LUT R22, R9, 0x7ff00000, RZ, 0xc0, !PT ;  /* 0x7ff0000009167812 */ /* 0x000fce00078ec0ff */
.L_x_33:
[----:B------:R-:W-:Y:S01]  /*05d0*/  IMAD.MOV.U32 R23, RZ, RZ, R21 ;  /* 0x000000ffff177224 */ /* 0x000fe200078e0015 */
[----:B------:R-:W-:Y:S01]  /*05e0*/  @!P0 LOP3.LUT R23, R3, 0x7ff00000, RZ, 0xc0, !PT ;  /* 0x7ff0000003178812 */ /* 0x000fe200078ec0ff */
[----:B------:R-:W-:Y:S01]  /*05f0*/  VIADD R24, R22, 0xffffffff ;  /* 0xffffffff16187836 */ /* 0x000fe20000000000 */
[----:B------:R-:W-:-:S03]  /*0600*/  DMUL R18, R12, R8 ;  /* 0x000000080c127228 */ /* 0x000fc60000000000 */
[----:B------:R-:W-:Y:S01]  /*0610*/  VIADD R25, R23, 0xffffffff ;  /* 0xffffffff17197836 */ /* 0x000fe20000000000 */
[----:B------:R-:W-:-:S04]  /*0620*/  ISETP.GT.U32.AND P0, PT, R24, 0x7feffffe, PT ;  /* 0x7feffffe1800780c */ /* 0x000fc80003f04070 */
[----:B------:R-:W-:Y:S01]  /*0630*/  ISETP.GT.U32.OR P0, PT, R25, 0x7feffffe, P0 ;  /* 0x7feffffe1900780c */ /* 0x000fe20000704470 */
[----:B------:R-:W-:-:S08]  /*0640*/  DFMA R20, R18, -R2, R8 ;  /* 0x800000021214722b */ /* 0x000fd00000000008 */
[----:B------:R-:W-:-:S04]  /*0650*/  DFMA R12, R12, R20, R18 ;  /* 0x000000140c0c722b */ /* 0x000fc80000000012 */
[----:B------:R-:W-:Y:S07]  /*0660*/  @P0 BRA `(.L_x_34) ;  /* 0x00000000006c0947 */ /* 0x000fee0003800000 */
[----:B------:R-:W-:-:S04]  /*0670*/  LOP3.LUT R11, R7, 0x7ff00000, RZ, 0xc0, !PT ;  /* 0x7ff00000070b7812 */ /* 0x000fc800078ec0ff */
[CC--:B------:R-:W-:Y:S02]  /*0680*/  VIADDMNMX R10, R14.reuse, -R11.reuse, 0xb9600000, !PT ;  /* 0xb96000000e0a7446 */ /* 0x0c0fe4000780090b */
[----:B------:R-:W-:Y:S02]  /*0690*/  ISETP.GE.U32.AND P0, PT, R14, R11, PT ;  /* 0x0000000b0e00720c */ /* 0x000fe40003f06070 */
[----:B------:R-:W-:Y:S02]  /*06a0*/  VIMNMX R10, PT, PT, R10, 0x46a00000, PT ;  /* 0x46a000000a0a7848 */ /* 0x000fe40003fe0100 */
[----:B------:R-:W-:-:S05]  /*06b0*/  SEL R15, R15, 0x63400000, !P0 ;  /* 0x634000000f0f7807 */ /* 0x000fca0004000000 */
[----:B------:R-:W-:Y:S02]  /*06c0*/  IMAD.IADD R18, R10, 0x1, -R15 ;  /* 0x000000010a127824 */ /* 0x000fe400078e0a0f */
[----:B------:R-:W-:Y:S02]  /*06d0*/  IMAD.MOV.U32 R10, RZ, RZ, RZ ;  /* 0x000000ffff0a7224 */ /* 0x000fe400078e00ff */
[----:B------:R-:W-:-:S06]  /*06e0*/  VIADD R11, R18, 0x7fe00000 ;  /* 0x7fe00000120b7836 */ /* 0x000fcc0000000000 */
[----:B------:R-:W-:-:S10]  /*06f0*/  DMUL R14, R12, R10 ;  /* 0x0000000a0c0e7228 */ /* 0x000fd40000000000 */
[----:B------:R-:W-:-:S13]  /*0700*/  FSETP.GTU.AND P0, PT, |R15|, 1.469367938527859385e-39, PT ;  /* 0x001000000f00780b */ /* 0x000fda0003f0c200 */
[----:B------:R-:W-:Y:S05]  /*0710*/  @P0 BRA `(.L_x_35) ;  /* 0x0000000000940947 */ /* 0x000fea0003800000 */
[----:B------:R-:W-:Y:S01]  /*0720*/  DFMA R2, R12, -R2, R8 ;  /* 0x800000020c02722b */ /* 0x000fe20000000008 */
[----:B------:R-:W-:-:S09]  /*0730*/  IMAD.MOV.U32 R10, RZ, RZ, RZ ;  /* 0x000000ffff0a7224 */ /* 0x000fd200078e00ff */
[C---:B------:R-:W-:Y:S02]  /*0740*/  FSETP.NEU.AND P0, PT, R3.reuse, RZ, PT ;  /* 0x000000ff0300720b */ /* 0x040fe40003f0d000 */
[----:B------:R-:W-:-:S04]  /*0750*/  LOP3.LUT R7, R3, 0x80000000, R7, 0x48, !PT ;  /* 0x8000000003077812 */ /* 0x000fc800078e4807 */
[----:B------:R-:W-:-:S07]  /*0760*/  LOP3.LUT R11, R7, R11, RZ, 0xfc, !PT ;  /* 0x0000000b070b7212 */ /* 0x000fce00078efcff */
[----:B------:R-:W-:Y:S05]  /*0770*/  @!P0 BRA `(.L_x_35) ;  /* 0x00000000007c8947 */ /* 0x000fea0003800000 */
[----:B------:R-:W-:Y:S01]  /*0780*/  IMAD.MOV R3, RZ, RZ, -R18 ;  /* 0x000000ffff037224 */ /* 0x000fe200078e0a12 */
[----:B------:R-:W-:Y:S01]  /*0790*/  DMUL.RP R10, R12, R10 ;  /* 0x0000000a0c0a7228 */ /* 0x000fe20000008000 */
[----:B------:R-:W-:-:S06]  /*07a0*/  IMAD.MOV.U32 R2, RZ, RZ, RZ ;  /* 0x000000ffff027224 */ /* 0x000fcc00078e00ff */
[----:B------:R-:W-:-:S03]  /*07b0*/  DFMA R2, R14, -R2, R12 ;  /* 0x800000020e02722b */ /* 0x000fc6000000000c */
[----:B------:R-:W-:-:S03]  /*07c0*/  LOP3.LUT R7, R11, R7, RZ, 0x3c, !PT ;  /* 0x000000070b077212 */ /* 0x000fc600078e3cff */
[----:B------:R-:W-:-:S04]  /*07d0*/  IADD3 R2, PT, PT, -R18, -0x43300000, RZ ;  /* 0xbcd0000012027810 */ /* 0x000fc80007ffe1ff */
[----:B------:R-:W-:-:S04]  /*07e0*/  FSETP.NEU.AND P0, PT, |R3|, R2, PT ;  /* 0x000000020300720b */ /* 0x000fc80003f0d200 */
[----:B------:R-:W-:Y:S02]  /*07f0*/  FSEL R14, R10, R14, !P0 ;  /* 0x0000000e0a0e7208 */ /* 0x000fe40004000000 */
[----:B------:R-:W-:Y:S01]  /*0800*/  FSEL R15, R7, R15, !P0 ;  /* 0x0000000f070f7208 */ /* 0x000fe20004000000 */
[----:B------:R-:W-:Y:S06]  /*0810*/  BRA `(.L_x_35) ;  /* 0x0000000000547947 */ /* 0x000fec0003800000 */
.L_x_34:
[----:B------:R-:W-:-:S14]  /*0820*/  DSETP.NAN.AND P0, PT, R10, R10, PT ;  /* 0x0000000a0a00722a */ /* 0x000fdc0003f08000 */
[----:B------:R-:W-:Y:S05]  /*0830*/  @P0 BRA `(.L_x_36) ;  /* 0x0000000000440947 */ /* 0x000fea0003800000 */
[----:B------:R-:W-:-:S14]  /*0840*/  DSETP.NAN.AND P0, PT, R6, R6, PT ;  /* 0x000000060600722a */ /* 0x000fdc0003f08000 */
[----:B------:R-:W-:Y:S05]  /*0850*/  @P0 BRA `(.L_x_37) ;  /* 0x0000000000300947 */ /* 0x000fea0003800000 */
[----:B------:R-:W-:Y:S01]  /*0860*/  ISETP.NE.AND P0, PT, R22, R23, PT ;  /* 0x000000171600720c */ /* 0x000fe20003f05270 */
[----:B------:R-:W-:Y:S02]  /*0870*/  IMAD.MOV.U32 R14, RZ, RZ, 0x0 ;  /* 0x00000000ff0e7424 */ /* 0x000fe400078e00ff */
[----:B------:R-:W-:-:S10]  /*0880*/  IMAD.MOV.U32 R15, RZ, RZ, -0x80000 ;  /* 0xfff80000ff0f7424 */ /* 0x000fd400078e00ff */
[----:B------:R-:W-:Y:S05]  /*0890*/  @!P0 BRA `(.L_x_35) ;  /* 0x0000000000348947 */ /* 0x000fea0003800000 */
[----:B------:R-:W-:Y:S02]  /*08a0*/  ISETP.NE.AND P0, PT, R22, 0x7ff00000, PT ;  /* 0x7ff000001600780c */ /* 0x000fe40003f05270 */
[----:B------:R-:W-:Y:S02]  /*08b0*/  LOP3.LUT R15, R11, 0x80000000, R7, 0x48, !PT ;  /* 0x800000000b0f7812 */ /* 0x000fe400078e4807 */
[----:B------:R-:W-:-:S13]  /*08c0*/  ISETP.EQ.OR P0, PT, R23, RZ, !P0 ;  /* 0x000000ff1700720c */ /* 0x000fda0004702670 */
[----:B------:R-:W-:Y:S01]  /*08d0*/  @P0 LOP3.LUT R2, R15, 0x7ff00000, RZ, 0xfc, !PT ;  /* 0x7ff000000f020812 */ /* 0x000fe200078efcff */
[----:B------:R-:W-:Y:S02]  /*08e0*/  @!P0 IMAD.MOV.U32 R14, RZ, RZ, RZ ;  /* 0x000000ffff0e8224 */ /* 0x000fe400078e00ff */
[----:B------:R-:W-:Y:S02]  /*08f0*/  @P0 IMAD.MOV.U32 R14, RZ, RZ, RZ ;  /* 0x000000ffff0e0224 */ /* 0x000fe400078e00ff */
[----:B------:R-:W-:Y:S01]  /*0900*/  @P0 IMAD.MOV.U32 R15, RZ, RZ, R2 ;  /* 0x000000ffff0f0224 */ /* 0x000fe200078e0002 */
[----:B------:R-:W-:Y:S06]  /*0910*/  BRA `(.L_x_35) ;  /* 0x0000000000147947 */ /* 0x000fec0003800000 */
.L_x_37:
[----:B------:R-:W-:Y:S01]  /*0920*/  LOP3.LUT R15, R7, 0x80000, RZ, 0xfc, !PT ;  /* 0x00080000070f7812 */ /* 0x000fe200078efcff */
[----:B------:R-:W-:Y:S01]  /*0930*/  IMAD.MOV.U32 R14, RZ, RZ, R6 ;  /* 0x000000ffff0e7224 */ /* 0x000fe200078e0006 */
[----:B------:R-:W-:Y:S06]  /*0940*/  BRA `(.L_x_35) ;  /* 0x0000000000087947 */ /* 0x000fec0003800000 */
.L_x_36:
[----:B------:R-:W-:Y:S01]  /*0950*/  LOP3.LUT R15, R11, 0x80000, RZ, 0xfc, !PT ;  /* 0x000800000b0f7812 */ /* 0x000fe200078efcff */
[----:B------:R-:W-:-:S07]  /*0960*/  IMAD.MOV.U32 R14, RZ, RZ, R10 ;  /* 0x000000ffff0e7224 */ /* 0x000fce00078e000a */
.L_x_35:
[----:B------:R-:W-:Y:S02]  /*0970*/  IMAD.MOV.U32 R2, RZ, RZ, R0 ;  /* 0x000000ffff027224 */ /* 0x000fe400078e0000 */
[----:B------:R-:W-:-:S04]  /*0980*/  IMAD.MOV.U32 R3, RZ, RZ, 0x0 ;  /* 0x00000000ff037424 */ /* 0x000fc800078e00ff */
[----:B------:R-:W-:Y:S05]  /*0990*/  RET.REL.NODEC R2 `(_Z9gauswork2PdmS_S_ii) ;  /* 0xfffffff402987950 */ /* 0x000fea0003c3ffff */
.L_x_38:
        /* <DEDUP_REMOVED lines=14> */
.L_x_49:


//--------------------- .text._Z9gauswork1PdmS_S_ii --------------------------
	.section	.text._Z9gauswork1PdmS_S_ii,"ax",@progbits
	.align	128
        .global         _Z9gauswork1PdmS_S_ii
        .type           _Z9gauswork1PdmS_S_ii,@function
        .size           _Z9gauswork1PdmS_S_ii,(.L_x_50 - _Z9gauswork1PdmS_S_ii)
        .other          _Z9gauswork1PdmS_S_ii,@"STO_CUDA_ENTRY STV_DEFAULT"
_Z9gauswork1PdmS_S_ii:
.text._Z9gauswork1PdmS_S_ii:
        /* <DEDUP_REMOVED lines=14> */
[----:B0-----:R-:W-:-:S04]  /*00e0*/  ISETP.NE.AND P0, PT, R0, R7, PT ;  /* 0x000000070000720c */ /* 0x001fc80003f05270 */
[----:B------:R-:W-:-:S04]  /*00f0*/  ISETP.LE.OR P0, PT, R3, R0, P0 ;  /* 0x000000000300720c */ /* 0x000fc80000703670 */
[----:B------:R-:W-:-:S04]  /*0100*/  ISETP.GE.OR P0, PT, R0, R6, P0 ;  /* 0x000000060000720c */ /* 0x000fc80000706670 */
[----:B------:R-:W-:-:S13]  /*0110*/  ISETP.GE.OR P0, PT, R3, R6, P0 ;  /* 0x000000060300720c */ /* 0x000fda0000706670 */
[----:B------:R-:W-:Y:S05]  /*0120*/  @P0 BRA `(.L_x_40) ;  /* 0x0000000000880947 */ /* 0x000fea0003800000 */
[----:B------:R-:W0:Y:S08]  /*0130*/  LDC.64 R4, c[0x0][0x380] ;  /* 0x0000e000ff047b82 */ /* 0x000e300000000a00 */
[----:B------:R-:W0:Y:S08]  /*0140*/  LDC.64 R8, c[0x0][0x388] ;  /* 0x0000e200ff087b82 */ /* 0x000e300000000a00 */
[----:B------:R-:W1:Y:S01]  /*0150*/  LDC.64 R16, c[0x0][0x358] ;  /* 0x0000d600ff107b82 */ /* 0x000e620000000a00 */
[----:B0-----:R-:W-:-:S04]  /*0160*/  IMAD.WIDE.U32 R4, R7, R8, R4 ;  /* 0x0000000807047225 */ /* 0x001fc800078e0004 */
[C---:B------:R-:W-:Y:S01]  /*0170*/  IMAD R5, R7.reuse, R9, R5 ;  /* 0x0000000907057224 */ /* 0x040fe200078e0205 */
[----:B-1----:R-:W-:Y:S01]  /*0180*/  R2UR UR4, R16 ;  /* 0x00000000100472ca */ /* 0x002fe200000e0000 */
[----:B------:R-:W-:Y:S01]  /*0190*/  IMAD.WIDE.U32 R6, R7, 0x8, R4 ;  /* 0x0000000807067825 */ /* 0x000fe200078e0004 */
[----:B------:R-:W-:-:S13]  /*01a0*/  R2UR UR5, R17 ;  /* 0x00000000110572ca */ /* 0x000fda00000e0000 */
[----:B------:R-:W2:Y:S01]  /*01b0*/  LDG.E.64 R6, desc[UR4][R6.64] ;  /* 0x0000000406067981 */ /* 0x000ea2000c1e1b00 */
[----:B------:R-:W-:-:S05]  /*01c0*/  IMAD.WIDE.U32 R4, R3, 0x8, R4 ;  /* 0x0000000803047825 */ /* 0x000fca00078e0004 */
[----:B------:R-:W3:Y:S01]  /*01d0*/  LDG.E.64 R8, desc[UR4][R4.64] ;  /* 0x0000000404087981 */ /* 0x000ee2000c1e1b00 */
[----:B------:R-:W-:Y:S01]  /*01e0*/  IMAD.MOV.U32 R2, RZ, RZ, 0x1 ;  /* 0x00000001ff027424 */ /* 0x000fe200078e00ff */
[----:B------:R-:W-:Y:S01]  /*01f0*/  BSSY.RECONVERGENT B1, `(.L_x_41) ;  /* 0x0000012000017945 */ /* 0x000fe20003800200 */
[----:B--2---:R-:W0:Y:S01]  /*0200*/  MUFU.RCP64H R3, R7 ;  /* 0x0000000700037308 */ /* 0x004e220000001800 */
[----:B---3--:R-:W-:-:S03]  /*0210*/  FSETP.GEU.AND P1, PT, |R9|, 6.5827683646048100446e-37, PT ;  /* 0x036000000900780b */ /* 0x008fc60003f2e200 */
        /* <DEDUP_REMOVED lines=12> */
[----:B------:R-:W-:Y:S05]  /*02e0*/  CALL.REL.NOINC `($__internal_1_$__cuda_sm20_div_rn_f64_full) ;  /* 0x0000000000247944 */ /* 0x000fea0003c00000 */
[----:B------:R-:W-:Y:S02]  /*02f0*/  IMAD.MOV.U32 R2, RZ, RZ, R12 ;  /* 0x000000ffff027224 */ /* 0x000fe400078e000c */
[----:B------:R-:W-:-:S07]  /*0300*/  IMAD.MOV.U32 R3, RZ, RZ, R13 ;  /* 0x000000ffff037224 */ /* 0x000fce00078e000d */
.L_x_42:
[----:B------:R-:W-:Y:S05]  /*0310*/  BSYNC.RECONVERGENT B1 ;  /* 0x0000000000017941 */ /* 0x000fea0003800200 */
.L_x_41:
[----:B------:R-:W-:Y:S02]  /*0320*/  R2UR UR4, R16 ;  /* 0x00000000100472ca */ /* 0x000fe400000e0000 */
[----:B------:R-:W-:-:S13]  /*0330*/  R2UR UR5, R17 ;  /* 0x00000000110572ca */ /* 0x000fda00000e0000 */
[----:B------:R0:W-:Y:S02]  /*0340*/  STG.E.64 desc[UR4][R4.64], R2 ;  /* 0x0000000204007986 */ /* 0x0001e4000c101b04 */
.L_x_40:
[----:B------:R-:W-:Y:S05]  /*0350*/  BSYNC.RECONVERGENT B0 ;  /* 0x0000000000007941 */ /* 0x000fea0003800200 */
.L_x_39:
[----:B------:R-:W-:Y:S06]  /*0360*/  BAR.SYNC.DEFER_BLOCKING 0x0 ;  /* 0x0000000000007b1d */ /* 0x000fec0000010000 */
[----:B------:R-:W-:Y:S05]  /*0370*/  EXIT ;  /* 0x000000000000794d */ /* 0x000fea0003800000 */
        .weak           $__internal_1_$__cuda_sm20_div_rn_f64_full
        .type           $__internal_1_$__cuda_sm20_div_rn_f64_full,@function
        .size           $__internal_1_$__cuda_sm20_div_rn_f64_full,(.L_x_50 - $__internal_1_$__cuda_sm20_div_rn_f64_full)
$__internal_1_$__cuda_sm20_div_rn_f64_full:
[C---:B------:R-:W-:Y:S01]  /*0380*/  FSETP.GEU.AND P0, PT, |R7|.reuse, 1.469367938527859385e-39, PT ;  /* 0x001000000700780b */ /* 0x040fe20003f0e200 */
[----:B------:R-:W-:Y:S01]  /*0390*/  IMAD.MOV.U32 R10, RZ, RZ, 0x1 ;  /* 0x00000001ff0a7424 */ /* 0x000fe200078e00ff */
[----:B------:R-:W-:Y:S01]  /*03a0*/  LOP3.LUT R2, R7, 0x800fffff, RZ, 0xc0, !PT ;  /* 0x800fffff07027812 */ /* 0x000fe200078ec0ff */
[----:B------:R-:W-:Y:S01]  /*03b0*/  BSSY.RECONVERGENT B2, `(.L_x_43) ;  /* 0x0000055000027945 */ /* 0x000fe20003800200 */
[C---:B------:R-:W-:Y:S02]  /*03c0*/  FSETP.GEU.AND P2, PT, |R9|.reuse, 1.469367938527859385e-39, PT ;  /* 0x001000000900780b */ /* 0x040fe40003f4e200 */
[----:B------:R-:W-:Y:S01]  /*03d0*/  LOP3.LUT R3, R2, 0x3ff00000, RZ, 0xfc, !PT ;  /* 0x3ff0000002037812 */ /* 0x000fe200078efcff */
[----:B------:R-:W-:Y:S01]  /*03e0*/  IMAD.MOV.U32 R2, RZ, RZ, R6 ;  /* 0x000000ffff027224 */ /* 0x000fe200078e0006 */
[----:B------:R-:W-:-:S05]  /*03f0*/  LOP3.LUT R12, R9, 0x7ff00000, RZ, 0xc0, !PT ;  /* 0x7ff00000090c7812 */ /* 0x000fca00078ec0ff */
[----:B------:R-:W-:-:S04]  /*0400*/  @!P0 DMUL R2, R6, 8.98846567431157953865e+307 ;  /* 0x7fe0000006028828 */ /* 0x000fc80000000000 */
[----:B------:R-:W-:Y:S01]  /*0410*/  @!P2 LOP3.LUT R13, R7, 0x7ff00000, RZ, 0xc0, !PT ;  /* 0x7ff00000070da812 */ /* 0x000fe200078ec0ff */
[----:B------:R-:W-:Y:S01]  /*0420*/  @!P2 IMAD.MOV.U32 R20, RZ, RZ, RZ ;  /* 0x000000ffff14a224 */ /* 0x000fe200078e00ff */
[----:B------:R-:W0:Y:S02]  /*0430*/  MUFU.RCP64H R11, R3 ;  /* 0x00000003000b7308 */ /* 0x000e240000001800 */
[----:B------:R-:W-:Y:S01]  /*0440*/  @!P2 ISETP.GE.U32.AND P3, PT, R12, R13, PT ;  /* 0x0000000d0c00a20c */ /* 0x000fe20003f66070 */
[----:B------:R-:W-:-:S05]  /*0450*/  IMAD.MOV.U32 R13, RZ, RZ, 0x1ca00000 ;  /* 0x1ca00000ff0d7424 */ /* 0x000fca00078e00ff */
[----:B------:R-:W-:-:S04]  /*0460*/  @!P2 SEL R21, R13, 0x63400000, !P3 ;  /* 0x634000000d15a807 */ /* 0x000fc80005800000 */
[----:B------:R-:W-:-:S04]  /*0470*/  @!P2 LOP3.LUT R21, R21, 0x80000000, R9, 0xf8, !PT ;  /* 0x800000001515a812 */ /* 0x000fc800078ef809 */
[----:B------:R-:W-:Y:S01]  /*0480*/  @!P2 LOP3.LUT R21, R21, 0x100000, RZ, 0xfc, !PT ;  /* 0x001000001515a812 */ /* 0x000fe200078efcff */
[----:B0-----:R-:W-:-:S08]  /*0490*/  DFMA R14, R10, -R2, 1 ;  /* 0x3ff000000a0e742b */ /* 0x001fd00000000802 */
[----:B------:R-:W-:Y:S01]  /*04a0*/  DFMA R18, R14, R14, R14 ;  /* 0x0000000e0e12722b */ /* 0x000fe2000000000e */
[----:B------:R-:W-:-:S04]  /*04b0*/  LOP3.LUT R15, R7, 0x7ff00000, RZ, 0xc0, !PT ;  /* 0x7ff00000070f7812 */ /* 0x000fc800078ec0ff */
[----:B------:R-:W-:-:S03]  /*04c0*/  ISETP.GE.U32.AND P1, PT, R12, R15, PT ;  /* 0x0000000f0c00720c */ /* 0x000fc60003f26070 */
[----:B------:R-:W-:Y:S01]  /*04d0*/  DFMA R18, R10, R18, R10 ;  /* 0x000000120a12722b */ /* 0x000fe2000000000a */
[----:B------:R-:W-:Y:S01]  /*04e0*/  SEL R11, R13, 0x63400000, !P1 ;  /* 0x634000000d0b7807 */ /* 0x000fe20004800000 */
[----:B------:R-:W-:-:S03]  /*04f0*/  IMAD.MOV.U32 R10, RZ, RZ, R8 ;  /* 0x000000ffff0a7224 */ /* 0x000fc600078e0008 */
[----:B------:R-:W-:-:S03]  /*0500*/  LOP3.LUT R11, R11, 0x800fffff, R9, 0xf8, !PT ;  /* 0x800fffff0b0b7812 */ /* 0x000fc600078ef809 */
[----:B------:R-:W-:-:S03]  /*0510*/  DFMA R22, R18, -R2, 1 ;  /* 0x3ff000001216742b */ /* 0x000fc60000000802 */
[----:B------:R-:W-:-:S05]  /*0520*/  @!P2 DFMA R10, R10, 2, -R20 ;  /* 0x400000000a0aa82b */ /* 0x000fca0000000814 */
[----:B------:R-:W-:Y:S01]  /*0530*/  DFMA R18, R18, R22, R18 ;  /* 0x000000161212722b */ /* 0x000fe20000000012 */
[----:B------:R-:W-:Y:S02]  /*0540*/  IMAD.MOV.U32 R22, RZ, RZ, R12 ;  /* 0x000000ffff167224 */ /* 0x000fe400078e000c */
[----:B------:R-:W-:Y:S01]  /*0550*/  IMAD.MOV.U32 R23, RZ, RZ, R15 ;  /* 0x000000ffff177224 */ /* 0x000fe200078e000f */
[----:B------:R-:W-:Y:S02]  /*0560*/  @!P0 LOP3.LUT R23, R3, 0x7ff00000, RZ, 0xc0, !PT ;  /* 0x7ff0000003178812 */ /* 0x000fe400078ec0ff */
[----:B------:R-:W-:Y:S02]  /*0570*/  @!P2 LOP3.LUT R22, R11, 0x7ff00000, RZ, 0xc0, !PT ;  /* 0x7ff000000b16a812 */ /* 0x000fe400078ec0ff */
[----:B------:R-:W-:Y:S01]  /*0580*/  DMUL R20, R18, R10 ;  /* 0x0000000a12147228 */ /* 0x000fe20000000000 */
[----:B------:R-:W-:Y:S02]  /*0590*/  VIADD R25, R23, 0xffffffff ;  /* 0xffffffff17197836 */ /* 0x000fe40000000000 */
[----:B------:R-:W-:-:S05]  /*05a0*/  VIADD R24, R22, 0xffffffff ;  /* 0xffffffff16187836 */ /* 0x000fca0000000000 */
[----:B------:R-:W-:Y:S01]  /*05b0*/  DFMA R14, R20, -R2, R10 ;  /* 0x80000002140e722b */ /* 0x000fe2000000000a */
[----:B------:R-:W-:-:S04]  /*05c0*/  ISETP.GT.U32.AND P0, PT, R24, 0x7feffffe, PT ;  /* 0x7feffffe1800780c */ /* 0x000fc80003f04070 */
[----:B------:R-:W-:-:S03]  /*05d0*/  ISETP.GT.U32.OR P0, PT, R25, 0x7feffffe, P0 ;  /* 0x7feffffe1900780c */ /* 0x000fc60000704470 */
[----:B------:R-:W-:-:S10]  /*05e0*/  DFMA R14, R18, R14, R20 ;  /* 0x0000000e120e722b */ /* 0x000fd40000000014 */
[----:B------:R-:W-:Y:S05]  /*05f0*/  @P0 BRA `(.L_x_44) ;  /* 0x00000000006c0947 */ /* 0x000fea0003800000 */
        /* <DEDUP_REMOVED lines=27> */
.L_x_44:
        /* <DEDUP_REMOVED lines=16> */
.L_x_47:
[----:B------:R-:W-:Y:S01]  /*08b0*/  LOP3.LUT R13, R7, 0x80000, RZ, 0xfc, !PT ;  /* 0x00080000070d7812 */ /* 0x000fe200078efcff */
[----:B------:R-:W-:Y:S01]  /*08c0*/  IMAD.MOV.U32 R12, RZ, RZ, R6 ;  /* 0x000000ffff0c7224 */ /* 0x000fe200078e0006 */
[----:B------:R-:W-:Y:S06]  /*08d0*/  BRA `(.L_x_45) ;  /* 0x0000000000087947 */ /* 0x000fec0003800000 */
.L_x_46:
[----:B------:R-:W-:Y:S01]  /*08e0*/  LOP3.LUT R13, R9, 0x80000, RZ, 0xfc, !PT ;  /* 0x00080000090d7812 */ /* 0x000fe200078efcff */
[----:B------:R-:W-:-:S07]  /*08f0*/  IMAD.MOV.U32 R12, RZ, RZ, R8 ;  /* 0x000000ffff0c7224 */ /* 0x000fce00078e0008 */
.L_x_45:
[----:B------:R-:W-:Y:S05]  /*0900*/  BSYNC.RECONVERGENT B2 ;  /* 0x0000000000027941 */ /* 0x000fea0003800200 */
.L_x_43:
[----:B------:R-:W-:Y:S02]  /*0910*/  IMAD.MOV.U32 R2, RZ, RZ, R0 ;  /* 0x000000ffff027224 */ /* 0x000fe400078e0000 */
[----:B------:R-:W-:-:S04]  /*0920*/  IMAD.MOV.U32 R3, RZ, RZ, 0x0 ;  /* 0x00000000ff037424 */ /* 0x000fc800078e00ff */
[----:B------:R-:W-:Y:S05]  /*0930*/  RET.REL.NODEC R2 `(_Z9gauswork1PdmS_S_ii) ;  /* 0xfffffff402b07950 */ /* 0x000fea0003c3ffff */
.L_x_48:
        /* <DEDUP_REMOVED lines=12> */
.L_x_50:


//--------------------- .nv.shared.reserved.0     --------------------------
	.section	.nv.shared.reserved.0,"aw",@nobits
	.weak		__nv_reservedSMEM_offset_0_alias
	.size		__nv_reservedSMEM_offset_0_alias, 0, 64
	.other		__nv_reservedSMEM_offset_0_alias,@"STO_CUDA_RESERVED_SHARED STV_DEFAULT"
__nv_reservedSMEM_offset_0_alias:
	.zero		0
	.zero		64


//--------------------- .nv.constant0._Z9gauswork6PdmS_S_ii --------------------------
	.section	.nv.constant0._Z9gauswork6PdmS_S_ii,"a",@progbits
	.sectionflags	@""
	.align	4
.nv.constant0._Z9gauswork6PdmS_S_ii:
	.zero		936


//--------------------- .nv.constant0._Z9gauswork5PdmS_S_ii --------------------------
	.section	.nv.constant0._Z9gauswork5PdmS_S_ii,"a",@progbits
	.sectionflags	@""
	.align	4
.nv.constant0._Z9gauswork5PdmS_S_ii:
	.zero		936


//--------------------- .nv.constant0._Z9gauswork4PdmS_S_ii --------------------------
	.section	.nv.constant0._Z9gauswork4PdmS_S_ii,"a",@progbits
	.sectionflags	@""
	.align	4
.nv.constant0._Z9gauswork4PdmS_S_ii:
	.zero		936


//--------------------- .nv.constant0._Z9gauswork3PdmS_S_ii --------------------------
	.section	.nv.constant0._Z9gauswork3PdmS_S_ii,"a",@progbits
	.sectionflags	@""
	.align	4
.nv.constant0._Z9gauswork3PdmS_S_ii:
	.zero		936


//--------------------- .nv.constant0._Z9gauswork2PdmS_S_ii --------------------------
	.section	.nv.constant0._Z9gauswork2PdmS_S_ii,"a",@progbits
	.sectionflags	@""
	.align	4
.nv.constant0._Z9gauswork2PdmS_S_ii:
	.zero		936


//--------------------- .nv.constant0._Z9gauswork1PdmS_S_ii --------------------------
	.section	.nv.constant0._Z9gauswork1PdmS_S_ii,"a",@progbits
	.sectionflags	@""
	.align	4
.nv.constant0._Z9gauswork1PdmS_S_ii:
	.zero		936


//--------------------- SYMBOLS --------------------------

	.type		.nv.reservedSmem.offset0,@object
	.size		.nv.reservedSmem.offset0,0x4
